//
// Generated by NVIDIA NVVM Compiler
//
// Compiler Build ID: CL-36424714
// Cuda compilation tools, release 13.0, V13.0.88
// Based on NVVM 20.0.0
//

.version 9.0
.target sm_100
.address_size 64

	// .globl	_Z25haversine_distance_kerneliPKdS0_S0_S0_Pd
.func  (.param .align 16 .b8 func_retval0[16]) __internal_trig_reduction_slowpathd
(
	.param .b64 __internal_trig_reduction_slowpathd_param_0
)
;
.global .align 8 .b8 __cudart_i2opi_d[144] = {8, 93, 141, 31, 177, 95, 251, 107, 234, 146, 82, 138, 247, 57, 7, 61, 123, 241, 229, 235, 199, 186, 39, 117, 45, 234, 95, 158, 102, 63, 70, 79, 183, 9, 203, 39, 207, 126, 54, 109, 31, 109, 10, 90, 139, 17, 47, 239, 15, 152, 5, 222, 255, 151, 248, 31, 59, 40, 249, 189, 139, 95, 132, 156, 244, 57, 83, 131, 57, 214, 145, 57, 65, 126, 95, 180, 38, 112, 156, 233, 132, 68, 187, 46, 245, 53, 130, 232, 62, 167, 41, 177, 28, 235, 29, 254, 28, 146, 209, 9, 234, 46, 73, 6, 224, 210, 77, 66, 58, 110, 36, 183, 97, 197, 187, 222, 171, 99, 81, 254, 65, 144, 67, 60, 153, 149, 98, 219, 192, 221, 52, 245, 209, 87, 39, 252, 41, 21, 68, 78, 110, 131, 249, 162};
.global .align 16 .b8 __cudart_sin_cos_coeffs[128] = {70, 210, 176, 44, 241, 229, 90, 190, 146, 227, 172, 105, 227, 29, 199, 62, 161, 98, 219, 25, 160, 1, 42, 191, 24, 8, 17, 17, 17, 17, 129, 63, 84, 85, 85, 85, 85, 85, 197, 191, 0, 0, 0, 0, 0, 0, 0, 0, 0, 0, 0, 0, 0, 0, 0, 0, 100, 129, 253, 32, 131, 255, 168, 189, 40, 133, 239, 193, 167, 238, 33, 62, 217, 230, 6, 142, 79, 126, 146, 190, 233, 188, 221, 25, 160, 1, 250, 62, 71, 93, 193, 22, 108, 193, 86, 191, 81, 85, 85, 85, 85, 85, 165, 63, 0, 0, 0, 0, 0, 0, 224, 191, 0, 0, 0, 0, 0, 0, 240, 63};

.visible .entry _Z25haversine_distance_kerneliPKdS0_S0_S0_Pd(
	.param .u32 _Z25haversine_distance_kerneliPKdS0_S0_S0_Pd_param_0,
	.param .u64 .ptr .align 1 _Z25haversine_distance_kerneliPKdS0_S0_S0_Pd_param_1,
	.param .u64 .ptr .align 1 _Z25haversine_distance_kerneliPKdS0_S0_S0_Pd_param_2,
	.param .u64 .ptr .align 1 _Z25haversine_distance_kerneliPKdS0_S0_S0_Pd_param_3,
	.param .u64 .ptr .align 1 _Z25haversine_distance_kerneliPKdS0_S0_S0_Pd_param_4,
	.param .u64 .ptr .align 1 _Z25haversine_distance_kerneliPKdS0_S0_S0_Pd_param_5
)
{
	.reg .pred 	%p<21>;
	.reg .b32 	%r<53>;
	.reg .b32 	%f<3>;
	.reg .b64 	%rd<34>;
	.reg .b64 	%fd<207>;

	ld.param.u32 	%r18, [_Z25haversine_distance_kerneliPKdS0_S0_S0_Pd_param_0];
	ld.param.u64 	%rd1, [_Z25haversine_distance_kerneliPKdS0_S0_S0_Pd_param_1];
	ld.param.u64 	%rd2, [_Z25haversine_distance_kerneliPKdS0_S0_S0_Pd_param_2];
	ld.param.u64 	%rd3, [_Z25haversine_distance_kerneliPKdS0_S0_S0_Pd_param_3];
	ld.param.u64 	%rd4, [_Z25haversine_distance_kerneliPKdS0_S0_S0_Pd_param_4];
	ld.param.u64 	%rd5, [_Z25haversine_distance_kerneliPKdS0_S0_S0_Pd_param_5];
	mov.u32 	%r19, %ctaid.x;
	mov.u32 	%r20, %ntid.x;
	mov.u32 	%r21, %tid.x;
	mad.lo.s32 	%r1, %r19, %r20, %r21;
	setp.ge.s32 	%p1, %r1, %r18;
	@%p1 bra 	$L__BB0_23;
	cvta.to.global.u64 	%rd6, %rd2;
	cvta.to.global.u64 	%rd7, %rd1;
	cvta.to.global.u64 	%rd8, %rd4;
	cvta.to.global.u64 	%rd9, %rd3;
	mul.wide.s32 	%rd10, %r1, 8;
	add.s64 	%rd11, %rd6, %rd10;
	ld.global.f64 	%fd35, [%rd11];
	add.s64 	%rd12, %rd7, %rd10;
	ld.global.f64 	%fd36, [%rd12];
	add.s64 	%rd13, %rd8, %rd10;
	ld.global.f64 	%fd37, [%rd13];
	add.s64 	%rd14, %rd9, %rd10;
	ld.global.f64 	%fd38, [%rd14];
	mul.f64 	%fd39, %fd35, 0d400921FB54442D18;
	div.rn.f64 	%fd1, %fd39, 0d4066800000000000;
	mul.f64 	%fd40, %fd37, 0d400921FB54442D18;
	div.rn.f64 	%fd2, %fd40, 0d4066800000000000;
	sub.f64 	%fd41, %fd37, %fd35;
	mul.f64 	%fd42, %fd41, 0d400921FB54442D18;
	div.rn.f64 	%fd43, %fd42, 0d4066800000000000;
	sub.f64 	%fd44, %fd38, %fd36;
	mul.f64 	%fd3, %fd44, 0d400921FB54442D18;
	mul.f64 	%fd4, %fd43, 0d3FE0000000000000;
	abs.f64 	%fd5, %fd4;
	setp.neu.f64 	%p2, %fd5, 0d7FF0000000000000;
	@%p2 bra 	$L__BB0_3;
	mov.f64 	%fd50, 0d0000000000000000;
	mul.rn.f64 	%fd200, %fd4, %fd50;
	mov.b32 	%r47, 0;
	bra.uni 	$L__BB0_5;
$L__BB0_3:
	mul.f64 	%fd45, %fd4, 0d3FE45F306DC9C883;
	cvt.rni.s32.f64 	%r47, %fd45;
	cvt.rn.f64.s32 	%fd46, %r47;
	fma.rn.f64 	%fd47, %fd46, 0dBFF921FB54442D18, %fd4;
	fma.rn.f64 	%fd48, %fd46, 0dBC91A62633145C00, %fd47;
	fma.rn.f64 	%fd200, %fd46, 0dB97B839A252049C0, %fd48;
	setp.ltu.f64 	%p3, %fd5, 0d41E0000000000000;
	@%p3 bra 	$L__BB0_5;
	{ // callseq 0, 0
	.param .b64 param0;
	st.param.f64 	[param0], %fd4;
	.param .align 16 .b8 retval0[16];
	call.uni (retval0), 
	__internal_trig_reduction_slowpathd, 
	(
	param0
	);
	ld.param.f64 	%fd200, [retval0];
	ld.param.b32 	%r47, [retval0+8];
	} // callseq 0
$L__BB0_5:
	shl.b32 	%r24, %r47, 6;
	cvt.u64.u32 	%rd15, %r24;
	and.b64  	%rd16, %rd15, 64;
	mov.u64 	%rd17, __cudart_sin_cos_coeffs;
	add.s64 	%rd18, %rd17, %rd16;
	mul.rn.f64 	%fd51, %fd200, %fd200;
	and.b32  	%r25, %r47, 1;
	setp.eq.b32 	%p4, %r25, 1;
	selp.f64 	%fd52, 0dBDA8FF8320FD8164, 0d3DE5DB65F9785EBA, %p4;
	ld.global.nc.v2.f64 	{%fd53, %fd54}, [%rd18];
	fma.rn.f64 	%fd55, %fd52, %fd51, %fd53;
	fma.rn.f64 	%fd56, %fd55, %fd51, %fd54;
	ld.global.nc.v2.f64 	{%fd57, %fd58}, [%rd18+16];
	fma.rn.f64 	%fd59, %fd56, %fd51, %fd57;
	fma.rn.f64 	%fd60, %fd59, %fd51, %fd58;
	ld.global.nc.v2.f64 	{%fd61, %fd62}, [%rd18+32];
	fma.rn.f64 	%fd63, %fd60, %fd51, %fd61;
	fma.rn.f64 	%fd64, %fd63, %fd51, %fd62;
	fma.rn.f64 	%fd65, %fd64, %fd200, %fd200;
	fma.rn.f64 	%fd66, %fd64, %fd51, 0d3FF0000000000000;
	selp.f64 	%fd67, %fd66, %fd65, %p4;
	and.b32  	%r26, %r47, 2;
	setp.eq.s32 	%p5, %r26, 0;
	mov.f64 	%fd68, 0d0000000000000000;
	sub.f64 	%fd69, %fd68, %fd67;
	selp.f64 	%fd10, %fd67, %fd69, %p5;
	abs.f64 	%fd11, %fd1;
	setp.neu.f64 	%p6, %fd11, 0d7FF0000000000000;
	@%p6 bra 	$L__BB0_7;
	mov.f64 	%fd75, 0d0000000000000000;
	mul.rn.f64 	%fd202, %fd1, %fd75;
	mov.b32 	%r49, 1;
	bra.uni 	$L__BB0_10;
$L__BB0_7:
	mul.f64 	%fd70, %fd1, 0d3FE45F306DC9C883;
	cvt.rni.s32.f64 	%r48, %fd70;
	cvt.rn.f64.s32 	%fd71, %r48;
	fma.rn.f64 	%fd72, %fd71, 0dBFF921FB54442D18, %fd1;
	fma.rn.f64 	%fd73, %fd71, 0dBC91A62633145C00, %fd72;
	fma.rn.f64 	%fd202, %fd71, 0dB97B839A252049C0, %fd73;
	setp.ltu.f64 	%p7, %fd11, 0d41E0000000000000;
	@%p7 bra 	$L__BB0_9;
	{ // callseq 1, 0
	.param .b64 param0;
	st.param.f64 	[param0], %fd1;
	.param .align 16 .b8 retval0[16];
	call.uni (retval0), 
	__internal_trig_reduction_slowpathd, 
	(
	param0
	);
	ld.param.f64 	%fd202, [retval0];
	ld.param.b32 	%r48, [retval0+8];
	} // callseq 1
$L__BB0_9:
	add.s32 	%r49, %r48, 1;
$L__BB0_10:
	shl.b32 	%r29, %r49, 6;
	cvt.u64.u32 	%rd19, %r29;
	and.b64  	%rd20, %rd19, 64;
	add.s64 	%rd22, %rd17, %rd20;
	mul.rn.f64 	%fd76, %fd202, %fd202;
	and.b32  	%r30, %r49, 1;
	setp.eq.b32 	%p8, %r30, 1;
	selp.f64 	%fd77, 0dBDA8FF8320FD8164, 0d3DE5DB65F9785EBA, %p8;
	ld.global.nc.v2.f64 	{%fd78, %fd79}, [%rd22];
	fma.rn.f64 	%fd80, %fd77, %fd76, %fd78;
	fma.rn.f64 	%fd81, %fd80, %fd76, %fd79;
	ld.global.nc.v2.f64 	{%fd82, %fd83}, [%rd22+16];
	fma.rn.f64 	%fd84, %fd81, %fd76, %fd82;
	fma.rn.f64 	%fd85, %fd84, %fd76, %fd83;
	ld.global.nc.v2.f64 	{%fd86, %fd87}, [%rd22+32];
	fma.rn.f64 	%fd88, %fd85, %fd76, %fd86;
	fma.rn.f64 	%fd89, %fd88, %fd76, %fd87;
	fma.rn.f64 	%fd90, %fd89, %fd202, %fd202;
	fma.rn.f64 	%fd91, %fd89, %fd76, 0d3FF0000000000000;
	selp.f64 	%fd92, %fd91, %fd90, %p8;
	and.b32  	%r31, %r49, 2;
	setp.eq.s32 	%p9, %r31, 0;
	mov.f64 	%fd93, 0d0000000000000000;
	sub.f64 	%fd94, %fd93, %fd92;
	selp.f64 	%fd17, %fd92, %fd94, %p9;
	abs.f64 	%fd18, %fd2;
	setp.neu.f64 	%p10, %fd18, 0d7FF0000000000000;
	@%p10 bra 	$L__BB0_12;
	mov.f64 	%fd100, 0d0000000000000000;
	mul.rn.f64 	%fd204, %fd2, %fd100;
	mov.b32 	%r51, 1;
	bra.uni 	$L__BB0_15;
$L__BB0_12:
	mul.f64 	%fd95, %fd2, 0d3FE45F306DC9C883;
	cvt.rni.s32.f64 	%r50, %fd95;
	cvt.rn.f64.s32 	%fd96, %r50;
	fma.rn.f64 	%fd97, %fd96, 0dBFF921FB54442D18, %fd2;
	fma.rn.f64 	%fd98, %fd96, 0dBC91A62633145C00, %fd97;
	fma.rn.f64 	%fd204, %fd96, 0dB97B839A252049C0, %fd98;
	setp.ltu.f64 	%p11, %fd18, 0d41E0000000000000;
	@%p11 bra 	$L__BB0_14;
	{ // callseq 2, 0
	.param .b64 param0;
	st.param.f64 	[param0], %fd2;
	.param .align 16 .b8 retval0[16];
	call.uni (retval0), 
	__internal_trig_reduction_slowpathd, 
	(
	param0
	);
	ld.param.f64 	%fd204, [retval0];
	ld.param.b32 	%r50, [retval0+8];
	} // callseq 2
$L__BB0_14:
	add.s32 	%r51, %r50, 1;
$L__BB0_15:
	shl.b32 	%r34, %r51, 6;
	cvt.u64.u32 	%rd23, %r34;
	and.b64  	%rd24, %rd23, 64;
	add.s64 	%rd26, %rd17, %rd24;
	mul.rn.f64 	%fd101, %fd204, %fd204;
	and.b32  	%r35, %r51, 1;
	setp.eq.b32 	%p12, %r35, 1;
	selp.f64 	%fd102, 0dBDA8FF8320FD8164, 0d3DE5DB65F9785EBA, %p12;
	ld.global.nc.v2.f64 	{%fd103, %fd104}, [%rd26];
	fma.rn.f64 	%fd105, %fd102, %fd101, %fd103;
	fma.rn.f64 	%fd106, %fd105, %fd101, %fd104;
	ld.global.nc.v2.f64 	{%fd107, %fd108}, [%rd26+16];
	fma.rn.f64 	%fd109, %fd106, %fd101, %fd107;
	fma.rn.f64 	%fd110, %fd109, %fd101, %fd108;
	ld.global.nc.v2.f64 	{%fd111, %fd112}, [%rd26+32];
	fma.rn.f64 	%fd113, %fd110, %fd101, %fd111;
	fma.rn.f64 	%fd114, %fd113, %fd101, %fd112;
	fma.rn.f64 	%fd115, %fd114, %fd204, %fd204;
	fma.rn.f64 	%fd116, %fd114, %fd101, 0d3FF0000000000000;
	selp.f64 	%fd117, %fd116, %fd115, %p12;
	and.b32  	%r36, %r51, 2;
	setp.eq.s32 	%p13, %r36, 0;
	mov.f64 	%fd118, 0d0000000000000000;
	sub.f64 	%fd119, %fd118, %fd117;
	selp.f64 	%fd120, %fd117, %fd119, %p13;
	mul.f64 	%fd24, %fd17, %fd120;
	div.rn.f64 	%fd121, %fd3, 0d4066800000000000;
	mul.f64 	%fd25, %fd121, 0d3FE0000000000000;
	abs.f64 	%fd26, %fd25;
	setp.neu.f64 	%p14, %fd26, 0d7FF0000000000000;
	@%p14 bra 	$L__BB0_17;
	mov.f64 	%fd127, 0d0000000000000000;
	mul.rn.f64 	%fd205, %fd25, %fd127;
	mov.b32 	%r52, 0;
	bra.uni 	$L__BB0_19;
$L__BB0_17:
	mul.f64 	%fd122, %fd25, 0d3FE45F306DC9C883;
	cvt.rni.s32.f64 	%r52, %fd122;
	cvt.rn.f64.s32 	%fd123, %r52;
	fma.rn.f64 	%fd124, %fd123, 0dBFF921FB54442D18, %fd25;
	fma.rn.f64 	%fd125, %fd123, 0dBC91A62633145C00, %fd124;
	fma.rn.f64 	%fd205, %fd123, 0dB97B839A252049C0, %fd125;
	setp.ltu.f64 	%p15, %fd26, 0d41E0000000000000;
	@%p15 bra 	$L__BB0_19;
	{ // callseq 3, 0
	.param .b64 param0;
	st.param.f64 	[param0], %fd25;
	.param .align 16 .b8 retval0[16];
	call.uni (retval0), 
	__internal_trig_reduction_slowpathd, 
	(
	param0
	);
	ld.param.f64 	%fd205, [retval0];
	ld.param.b32 	%r52, [retval0+8];
	} // callseq 3
$L__BB0_19:
	shl.b32 	%r39, %r52, 6;
	cvt.u64.u32 	%rd27, %r39;
	and.b64  	%rd28, %rd27, 64;
	add.s64 	%rd30, %rd17, %rd28;
	mul.rn.f64 	%fd128, %fd205, %fd205;
	and.b32  	%r40, %r52, 1;
	setp.eq.b32 	%p16, %r40, 1;
	selp.f64 	%fd129, 0dBDA8FF8320FD8164, 0d3DE5DB65F9785EBA, %p16;
	ld.global.nc.v2.f64 	{%fd130, %fd131}, [%rd30];
	fma.rn.f64 	%fd132, %fd129, %fd128, %fd130;
	fma.rn.f64 	%fd133, %fd132, %fd128, %fd131;
	ld.global.nc.v2.f64 	{%fd134, %fd135}, [%rd30+16];
	fma.rn.f64 	%fd136, %fd133, %fd128, %fd134;
	fma.rn.f64 	%fd137, %fd136, %fd128, %fd135;
	ld.global.nc.v2.f64 	{%fd138, %fd139}, [%rd30+32];
	fma.rn.f64 	%fd140, %fd137, %fd128, %fd138;
	fma.rn.f64 	%fd141, %fd140, %fd128, %fd139;
	fma.rn.f64 	%fd142, %fd141, %fd205, %fd205;
	fma.rn.f64 	%fd143, %fd141, %fd128, 0d3FF0000000000000;
	selp.f64 	%fd144, %fd143, %fd142, %p16;
	and.b32  	%r41, %r52, 2;
	setp.eq.s32 	%p17, %r41, 0;
	mov.f64 	%fd145, 0d0000000000000000;
	sub.f64 	%fd146, %fd145, %fd144;
	selp.f64 	%fd147, %fd144, %fd146, %p17;
	mul.f64 	%fd148, %fd24, %fd147;
	mul.f64 	%fd149, %fd147, %fd148;
	fma.rn.f64 	%fd150, %fd10, %fd10, %fd149;
	sqrt.rn.f64 	%fd31, %fd150;
	{
	.reg .b32 %temp; 
	mov.b64 	{%temp, %r42}, %fd31;
	}
	mov.b32 	%f1, %r42;
	abs.f32 	%f2, %f1;
	setp.geu.f32 	%p18, %f2, 0f3FE26666;
	@%p18 bra 	$L__BB0_21;
	mul.f64 	%fd184, %fd31, %fd31;
	fma.rn.f64 	%fd185, %fd184, 0d3FB0066BDC1895E9, 0dBFB3823B180754AF;
	fma.rn.f64 	%fd186, %fd185, %fd184, 0d3FB11E52CC2F79AE;
	fma.rn.f64 	%fd187, %fd186, %fd184, 0dBF924EAF3526861B;
	fma.rn.f64 	%fd188, %fd187, %fd184, 0d3F91DF02A31E6CB7;
	fma.rn.f64 	%fd189, %fd188, %fd184, 0d3F847D18B0EEC6CC;
	fma.rn.f64 	%fd190, %fd189, %fd184, 0d3F8D0AF961BA53B0;
	fma.rn.f64 	%fd191, %fd190, %fd184, 0d3F91BF7734CF1C48;
	fma.rn.f64 	%fd192, %fd191, %fd184, 0d3F96E91483144EF7;
	fma.rn.f64 	%fd193, %fd192, %fd184, 0d3F9F1C6E0A4F9F81;
	fma.rn.f64 	%fd194, %fd193, %fd184, 0d3FA6DB6DC27FA92B;
	fma.rn.f64 	%fd195, %fd194, %fd184, 0d3FB333333320F91B;
	fma.rn.f64 	%fd196, %fd195, %fd184, 0d3FC5555555555F4D;
	mul.f64 	%fd197, %fd184, %fd196;
	fma.rn.f64 	%fd206, %fd197, %fd31, %fd31;
	bra.uni 	$L__BB0_22;
$L__BB0_21:
	abs.f64 	%fd151, %fd31;
	fma.rn.f64 	%fd152, %fd151, 0dBFE0000000000000, 0d3FE0000000000000;
	rsqrt.approx.ftz.f64 	%fd153, %fd152;
	{
	.reg .b32 %temp; 
	mov.b64 	{%r43, %temp}, %fd153;
	}
	{
	.reg .b32 %temp; 
	mov.b64 	{%temp, %r44}, %fd153;
	}
	add.s32 	%r45, %r44, -1048576;
	mov.b64 	%fd154, {%r43, %r45};
	mul.f64 	%fd155, %fd152, %fd153;
	neg.f64 	%fd156, %fd155;
	fma.rn.f64 	%fd157, %fd155, %fd156, %fd152;
	fma.rn.f64 	%fd158, %fd157, %fd154, %fd155;
	neg.f64 	%fd159, %fd158;
	fma.rn.f64 	%fd160, %fd153, %fd159, 0d3FF0000000000000;
	fma.rn.f64 	%fd161, %fd160, %fd154, %fd154;
	fma.rn.f64 	%fd162, %fd158, %fd159, %fd152;
	fma.rn.f64 	%fd163, %fd162, %fd161, %fd158;
	{
	.reg .b32 %temp; 
	mov.b64 	{%temp, %r46}, %fd152;
	}
	setp.lt.s32 	%p19, %r46, 0;
	selp.f64 	%fd164, 0dFFF8000000000000, %fd163, %p19;
	setp.ne.f64 	%p20, %fd152, 0d0000000000000000;
	selp.f64 	%fd165, %fd164, %fd152, %p20;
	fma.rn.f64 	%fd166, %fd152, 0d3FB0066BDC1895E9, 0dBFB3823B180754AF;
	fma.rn.f64 	%fd167, %fd166, %fd152, 0d3FB11E52CC2F79AE;
	fma.rn.f64 	%fd168, %fd167, %fd152, 0dBF924EAF3526861B;
	fma.rn.f64 	%fd169, %fd168, %fd152, 0d3F91DF02A31E6CB7;
	fma.rn.f64 	%fd170, %fd169, %fd152, 0d3F847D18B0EEC6CC;
	fma.rn.f64 	%fd171, %fd170, %fd152, 0d3F8D0AF961BA53B0;
	fma.rn.f64 	%fd172, %fd171, %fd152, 0d3F91BF7734CF1C48;
	fma.rn.f64 	%fd173, %fd172, %fd152, 0d3F96E91483144EF7;
	fma.rn.f64 	%fd174, %fd173, %fd152, 0d3F9F1C6E0A4F9F81;
	fma.rn.f64 	%fd175, %fd174, %fd152, 0d3FA6DB6DC27FA92B;
	fma.rn.f64 	%fd176, %fd175, %fd152, 0d3FB333333320F91B;
	fma.rn.f64 	%fd177, %fd176, %fd152, 0d3FC5555555555F4D;
	mul.f64 	%fd178, %fd152, %fd177;
	mul.f64 	%fd179, %fd165, 0dC000000000000000;
	fma.rn.f64 	%fd180, %fd179, %fd178, 0d3C91A62633145C07;
	add.f64 	%fd181, %fd179, 0d3FE921FB54442D18;
	add.f64 	%fd182, %fd181, %fd180;
	add.f64 	%fd183, %fd182, 0d3FE921FB54442D18;
	copysign.f64 	%fd206, %fd31, %fd183;
$L__BB0_22:
	add.f64 	%fd198, %fd206, %fd206;
	mul.f64 	%fd199, %fd198, 0d40B8E30000000000;
	cvta.to.global.u64 	%rd31, %rd5;
	add.s64 	%rd33, %rd31, %rd10;
	st.global.f64 	[%rd33], %fd199;
$L__BB0_23:
	ret;

}
.func  (.param .align 16 .b8 func_retval0[16]) __internal_trig_reduction_slowpathd(
	.param .b64 __internal_trig_reduction_slowpathd_param_0
)
{
	.local .align 8 .b8 	__local_depot1[40];
	.reg .b64 	%SP;
	.reg .b64 	%SPL;
	.reg .pred 	%p<10>;
	.reg .b32 	%r<47>;
	.reg .b64 	%rd<74>;
	.reg .b64 	%fd<5>;

	mov.u64 	%SPL, __local_depot1;
	ld.param.f64 	%fd4, [__internal_trig_reduction_slowpathd_param_0];
	add.u64 	%rd1, %SPL, 0;
	{
	.reg .b32 %temp; 
	mov.b64 	{%temp, %r1}, %fd4;
	}
	shr.u32 	%r2, %r1, 20;
	and.b32  	%r3, %r2, 2047;
	setp.eq.s32 	%p1, %r3, 2047;
	mov.b32 	%r46, 0;
	@%p1 bra 	$L__BB1_9;
	add.s32 	%r20, %r3, -1024;
	mov.b64 	%rd20, %fd4;
	shl.b64 	%rd2, %rd20, 11;
	shr.u32 	%r4, %r20, 6;
	sub.s32 	%r45, 15, %r4;
	sub.s32 	%r21, 19, %r4;
	setp.lt.u32 	%p2, %r20, 128;
	selp.b32 	%r6, 18, %r21, %p2;
	setp.ge.s32 	%p3, %r45, %r6;
	mov.b64 	%rd70, 0;
	@%p3 bra 	$L__BB1_4;
	add.s32 	%r23, %r6, %r4;
	neg.s32 	%r43, %r23;
	or.b64  	%rd3, %rd2, -9223372036854775808;
	mov.b64 	%rd70, 0;
	mov.b32 	%r42, 0;
	mov.u64 	%rd25, __cudart_i2opi_d;
	mov.u32 	%r44, %r45;
$L__BB1_3:
	.pragma "nounroll";
	mul.wide.s32 	%rd22, %r42, 8;
	add.s64 	%rd23, %rd1, %rd22;
	mul.wide.s32 	%rd24, %r44, 8;
	add.s64 	%rd26, %rd25, %rd24;
	ld.global.nc.u64 	%rd27, [%rd26];
	{
	.reg .u32 %r0, %r1, %r2, %r3, %alo, %ahi, %blo, %bhi, %clo, %chi;
	mov.b64 	{%alo,%ahi}, %rd27;
	mov.b64 	{%blo,%bhi}, %rd3;
	mov.b64 	{%clo,%chi}, %rd70;
	mad.lo.cc.u32 	%r0, %alo, %blo, %clo;
	madc.hi.cc.u32 	%r1, %alo, %blo, %chi;
	madc.hi.u32 	%r2, %alo, %bhi, 0;
	mad.lo.cc.u32 	%r1, %alo, %bhi, %r1;
	madc.hi.cc.u32 	%r2, %ahi, %blo, %r2;
	madc.hi.u32 	%r3, %ahi, %bhi, 0;
	mad.lo.cc.u32 	%r1, %ahi, %blo, %r1;
	madc.lo.cc.u32 	%r2, %ahi, %bhi, %r2;
	addc.u32 	%r3, %r3, 0;
	mov.b64 	%rd28, {%r0,%r1};
	mov.b64 	%rd70, {%r2,%r3};
	}
	st.local.u64 	[%rd23], %rd28;
	add.s32 	%r44, %r44, 1;
	add.s32 	%r43, %r43, 1;
	add.s32 	%r42, %r42, 1;
	setp.ne.s32 	%p4, %r43, -15;
	mov.u32 	%r45, %r6;
	@%p4 bra 	$L__BB1_3;
$L__BB1_4:
	cvt.s64.s32 	%rd29, %r45;
	cvt.u64.u32 	%rd30, %r4;
	add.s64 	%rd31, %rd30, %rd29;
	shl.b64 	%rd32, %rd31, 3;
	add.s64 	%rd33, %rd1, %rd32;
	st.local.u64 	[%rd33+-120], %rd70;
	and.b32  	%r15, %r2, 63;
	ld.local.u64 	%rd72, [%rd1+16];
	ld.local.u64 	%rd71, [%rd1+24];
	setp.eq.s32 	%p5, %r15, 0;
	@%p5 bra 	$L__BB1_6;
	shl.b64 	%rd34, %rd71, %r15;
	shr.u64 	%rd35, %rd72, 1;
	xor.b32  	%r24, %r15, 63;
	shr.u64 	%rd36, %rd35, %r24;
	or.b64  	%rd71, %rd34, %rd36;
	ld.local.u64 	%rd37, [%rd1+8];
	shl.b64 	%rd38, %rd72, %r15;
	shr.u64 	%rd39, %rd37, 1;
	shr.u64 	%rd40, %rd39, %r24;
	or.b64  	%rd72, %rd38, %rd40;
$L__BB1_6:
	and.b32  	%r25, %r1, -2147483648;
	shr.u64 	%rd41, %rd71, 62;
	cvt.u32.u64 	%r26, %rd41;
	mov.b64 	{%r27, %r28}, %rd71;
	mov.b64 	{%r29, %r30}, %rd72;
	shf.l.wrap.b32 	%r31, %r30, %r27, 2;
	shf.l.wrap.b32 	%r32, %r27, %r28, 2;
	mov.b64 	%rd42, {%r31, %r32};
	shl.b64 	%rd43, %rd72, 2;
	shr.u64 	%rd44, %rd42, 63;
	cvt.u32.u64 	%r33, %rd44;
	add.s32 	%r34, %r33, %r26;
	setp.eq.s32 	%p6, %r25, 0;
	neg.s32 	%r35, %r34;
	selp.b32 	%r46, %r34, %r35, %p6;
	setp.gt.s64 	%p7, %rd42, -1;
	mov.b64 	%rd45, 0;
	{
	.reg .u32 %r0, %r1, %r2, %r3, %a0, %a1, %a2, %a3, %b0, %b1, %b2, %b3;
	mov.b64 	{%a0,%a1}, %rd45;
	mov.b64 	{%a2,%a3}, %rd45;
	mov.b64 	{%b0,%b1}, %rd43;
	mov.b64 	{%b2,%b3}, %rd42;
	sub.cc.u32 	%r0, %a0, %b0;
	subc.cc.u32 	%r1, %a1, %b1;
	subc.cc.u32 	%r2, %a2, %b2;
	subc.u32 	%r3, %a3, %b3;
	mov.b64 	%rd46, {%r0,%r1};
	mov.b64 	%rd47, {%r2,%r3};
	}
	xor.b32  	%r36, %r25, -2147483648;
	selp.b64 	%rd73, %rd42, %rd47, %p7;
	selp.b64 	%rd14, %rd43, %rd46, %p7;
	selp.b32 	%r17, %r25, %r36, %p7;
	clz.b64 	%r37, %rd73;
	cvt.u64.u32 	%rd15, %r37;
	setp.eq.s32 	%p8, %r37, 0;
	@%p8 bra 	$L__BB1_8;
	cvt.u32.u64 	%r38, %rd15;
	and.b32  	%r39, %r38, 63;
	shl.b64 	%rd48, %rd73, %r39;
	shr.u64 	%rd49, %rd14, 1;
	not.b32 	%r40, %r38;
	and.b32  	%r41, %r40, 63;
	shr.u64 	%rd50, %rd49, %r41;
	or.b64  	%rd73, %rd48, %rd50;
$L__BB1_8:
	mov.b64 	%rd51, -3958705157555305931;
	{
	.reg .u32 %r0, %r1, %r2, %r3, %alo, %ahi, %blo, %bhi;
	mov.b64 	{%alo,%ahi}, %rd73;
	mov.b64 	{%blo,%bhi}, %rd51;
	mul.lo.u32 	%r0, %alo, %blo;
	mul.hi.u32 	%r1, %alo, %blo;
	mad.lo.cc.u32 	%r1, %alo, %bhi, %r1;
	madc.hi.u32 	%r2, %alo, %bhi, 0;
	mad.lo.cc.u32 	%r1, %ahi, %blo, %r1;
	madc.hi.cc.u32 	%r2, %ahi, %blo, %r2;
	madc.hi.u32 	%r3, %ahi, %bhi, 0;
	mad.lo.cc.u32 	%r2, %ahi, %bhi, %r2;
	addc.u32 	%r3, %r3, 0;
	mov.b64 	%rd52, {%r0,%r1};
	mov.b64 	%rd53, {%r2,%r3};
	}
	setp.gt.s64 	%p9, %rd53, 0;
	{
	.reg .u32 %r0, %r1, %r2, %r3, %a0, %a1, %a2, %a3, %b0, %b1, %b2, %b3;
	mov.b64 	{%a0,%a1}, %rd52;
	mov.b64 	{%a2,%a3}, %rd53;
	mov.b64 	{%b0,%b1}, %rd52;
	mov.b64 	{%b2,%b3}, %rd53;
	add.cc.u32 	%r0, %a0, %b0;
	addc.cc.u32 	%r1, %a1, %b1;
	addc.cc.u32 	%r2, %a2, %b2;
	addc.u32 	%r3, %a3, %b3;
	mov.b64 	%rd54, {%r0,%r1};
	mov.b64 	%rd55, {%r2,%r3};
	}
	selp.b64 	%rd56, %rd55, %rd53, %p9;
	selp.s64 	%rd57, -1, 0, %p9;
	sub.s64 	%rd58, %rd57, %rd15;
	cvt.u64.u32 	%rd59, %r17;
	shl.b64 	%rd60, %rd59, 32;
	add.s64 	%rd61, %rd56, 1;
	shr.u64 	%rd62, %rd61, 10;
	add.s64 	%rd63, %rd62, 1;
	shr.u64 	%rd64, %rd63, 1;
	shl.b64 	%rd65, %rd58, 52;
	add.s64 	%rd66, %rd65, %rd64;
	add.s64 	%rd67, %rd66, 4602678819172646912;
	or.b64  	%rd68, %rd67, %rd60;
	mov.b64 	%fd4, %rd68;
$L__BB1_9:
	st.param.f64 	[func_retval0], %fd4;
	st.param.b32 	[func_retval0+8], %r46;
	ret;

}


// ===== COMPILED SASS (sm_100) =====

	.target	sm_100

	.elftype	@"ET_EXEC"


//--------------------- .note.nv.tkinfo           --------------------------
	.section	.note.nv.tkinfo,"",@"SHT_NOTE"
	.sectionflags	@"SHF_NOTE_NV_TKINFO"
	.tkinfo
        /*0018*/ 	.word	0x00000002
        /*0030*/ 	.string	""
        /*0030*/ 	.string	"ptxas"
        /*0030*/ 	.string	"Cuda compilation tools, release 13.0, V13.0.88"
        /*0030*/ 	.string	"Build cuda_13.0.r13.0/compiler.36424714_0"
        /*0030*/ 	.string	"-arch sm_100 -m 64 "



//--------------------- .note.nv.cuinfo           --------------------------
	.section	.note.nv.cuinfo,"",@"SHT_NOTE"
	.sectionflags	@"SHF_NOTE_NV_CUINFO"
        /*0018*/ 	.short	0x0002
        /*001a*/ 	.short	0x0064
        /*001c*/ 	.short	0x0082
	.zero		2


//--------------------- .nv.info                  --------------------------
	.section	.nv.info,"",@"SHT_CUDA_INFO"
	.align	4


	//----- nvinfo : EIATTR_REGCOUNT
	.align		4
        /*0000*/ 	.byte	0x04, 0x2f
        /*0002*/ 	.short	(.L_3 - .L_2)
	.align		4
.L_2:
        /*0004*/ 	.word	index@(_Z25haversine_distance_kerneliPKdS0_S0_S0_Pd)
        /*0008*/ 	.word	0x00000026


	//----- nvinfo : EIATTR_FRAME_SIZE
	.align		4
.L_3:
        /*000c*/ 	.byte	0x04, 0x11
        /*000e*/ 	.short	(.L_5 - .L_4)
	.align		4
.L_4:
        /*0010*/ 	.word	index@($_Z25haversine_distance_kerneliPKdS0_S0_S0_Pd$__internal_trig_reduction_slowpathd)
        /*0014*/ 	.word	0x00000028


	//----- nvinfo : EIATTR_FRAME_SIZE
	.align		4
.L_5:
        /*0018*/ 	.byte	0x04, 0x11
        /*001a*/ 	.short	(.L_7 - .L_6)
	.align		4
.L_6:
        /*001c*/ 	.word	index@($__internal_1_$__cuda_sm20_dsqrt_rn_f64_mediumpath_v1)
        /*0020*/ 	.word	0x00000028


	//----- nvinfo : EIATTR_FRAME_SIZE
	.align		4
.L_7:
        /*0024*/ 	.byte	0x04, 0x11
        /*0026*/ 	.short	(.L_9 - .L_8)
	.align		4
.L_8:
        /*0028*/ 	.word	index@($__internal_0_$__cuda_sm20_div_rn_f64_full)
        /*002c*/ 	.word	0x00000028


	//----- nvinfo : EIATTR_FRAME_SIZE
	.align		4
.L_9:
        /*0030*/ 	.byte	0x04, 0x11
        /*0032*/ 	.short	(.L_11 - .L_10)
	.align		4
.L_10:
        /*0034*/ 	.word	index@(_Z25haversine_distance_kerneliPKdS0_S0_S0_Pd)
        /*0038*/ 	.word	0x00000028


	//----- nvinfo : EIATTR_MIN_STACK_SIZE
	.align		4
.L_11:
        /*003c*/ 	.byte	0x04, 0x12
        /*003e*/ 	.short	(.L_13 - .L_12)
	.align		4
.L_12:
        /*0040*/ 	.word	index@(_Z25haversine_distance_kerneliPKdS0_S0_S0_Pd)
        /*0044*/ 	.word	0x00000028
.L_13:


//--------------------- .nv.compat                --------------------------
	.section	.nv.compat,"",@"SHT_CUDA_COMPAT_INFO"
	.align	4
        /*0000*/ 	.byte	0x02, 0x09, 0x00, 0x00, 0x02, 0x02, 0x01, 0x00, 0x02, 0x05, 0x05, 0x00, 0x03, 0x07, 0x01, 0x01
        /*0010*/ 	.byte	0x02, 0x03, 0x00, 0x00, 0x02, 0x06, 0x01, 0x00, 0x04, 0x0b, 0x08, 0x00, 0x01, 0x00, 0x00, 0x00
        /*0020*/ 	.byte	0x00, 0x00, 0x00, 0x00


//--------------------- .nv.info._Z25haversine_distance_kerneliPKdS0_S0_S0_Pd --------------------------
	.section	.nv.info._Z25haversine_distance_kerneliPKdS0_S0_S0_Pd,"",@"SHT_CUDA_INFO"
	.sectionflags	@""
	.align	4


	//----- nvinfo : EIATTR_CUDA_API_VERSION
	.align		4
        /*0000*/ 	.byte	0x04, 0x37
        /*0002*/ 	.short	(.L_15 - .L_14)
.L_14:
        /*0004*/ 	.word	0x00000082


	//----- nvinfo : EIATTR_KPARAM_INFO
	.align		4
.L_15:
        /*0008*/ 	.byte	0x04, 0x17
        /*000a*/ 	.short	(.L_17 - .L_16)
.L_16:
        /*000c*/ 	.word	0x00000000
        /*0010*/ 	.short	0x0005
        /*0012*/ 	.short	0x0028
        /*0014*/ 	.byte	0x00, 0xf5, 0x21, 0x00


	//----- nvinfo : EIATTR_KPARAM_INFO
	.align		4
.L_17:
        /*0018*/ 	.byte	0x04, 0x17
        /*001a*/ 	.short	(.L_19 - .L_18)
.L_18:
        /*001c*/ 	.word	0x00000000
        /*0020*/ 	.short	0x0004
        /*0022*/ 	.short	0x0020
        /*0024*/ 	.byte	0x00, 0xf5, 0x21, 0x00


	//----- nvinfo : EIATTR_KPARAM_INFO
	.align		4
.L_19:
        /*0028*/ 	.byte	0x04, 0x17
        /*002a*/ 	.short	(.L_21 - .L_20)
.L_20:
        /*002c*/ 	.word	0x00000000
        /*0030*/ 	.short	0x0003
        /*0032*/ 	.short	0x0018
        /*0034*/ 	.byte	0x00, 0xf5, 0x21, 0x00


	//----- nvinfo : EIATTR_KPARAM_INFO
	.align		4
.L_21:
        /*0038*/ 	.byte	0x04, 0x17
        /*003a*/ 	.short	(.L_23 - .L_22)
.L_22:
        /*003c*/ 	.word	0x00000000
        /*0040*/ 	.short	0x0002
        /*0042*/ 	.short	0x0010
        /*0044*/ 	.byte	0x00, 0xf5, 0x21, 0x00


	//----- nvinfo : EIATTR_KPARAM_INFO
	.align		4
.L_23:
        /*0048*/ 	.byte	0x04, 0x17
        /*004a*/ 	.short	(.L_25 - .L_24)
.L_24:
        /*004c*/ 	.word	0x00000000
        /*0050*/ 	.short	0x0001
        /*0052*/ 	.short	0x0008
        /*0054*/ 	.byte	0x00, 0xf5, 0x21, 0x00


	//----- nvinfo : EIATTR_KPARAM_INFO
	.align		4
.L_25:
        /*0058*/ 	.byte	0x04, 0x17
        /*005a*/ 	.short	(.L_27 - .L_26)
.L_26:
        /*005c*/ 	.word	0x00000000
        /*0060*/ 	.short	0x0000
        /*0062*/ 	.short	0x0000
        /*0064*/ 	.byte	0x00, 0xf0, 0x11, 0x00


	//----- nvinfo : EIATTR_SPARSE_MMA_MASK
	.align		4
.L_27:
        /*0068*/ 	.byte	0x03, 0x50
        /*006a*/ 	.short	0x0000


	//----- nvinfo : EIATTR_MAXREG_COUNT
	.align		4
        /*006c*/ 	.byte	0x03, 0x1b
        /*006e*/ 	.short	0x00ff


	//----- nvinfo : EIATTR_MERCURY_ISA_VERSION
	.align		4
        /*0070*/ 	.byte	0x03, 0x5f
        /*0072*/ 	.short	0x0101


	//----- nvinfo : EIATTR_VRC_CTA_INIT_COUNT
	.align		4
        /*0074*/ 	.byte	0x02, 0x4a
	.zero		1
	.zero		1


	//----- nvinfo : EIATTR_EXIT_INSTR_OFFSETS
	.align		4
        /*0078*/ 	.byte	0x04, 0x1c
        /*007a*/ 	.short	(.L_29 - .L_28)


	//   ....[0]....
.L_28:
        /*007c*/ 	.word	0x00000080


	//   ....[1]....
        /*0080*/ 	.word	0x00002070


	//----- nvinfo : EIATTR_CRS_STACK_SIZE
	.align		4
.L_29:
        /*0084*/ 	.byte	0x04, 0x1e
        /*0086*/ 	.short	(.L_31 - .L_30)
.L_30:
        /*0088*/ 	.word	0x00000000


	//----- nvinfo : EIATTR_CBANK_PARAM_SIZE
	.align		4
.L_31:
        /*008c*/ 	.byte	0x03, 0x19
        /*008e*/ 	.short	0x0030


	//----- nvinfo : EIATTR_PARAM_CBANK
	.align		4
        /*0090*/ 	.byte	0x04, 0x0a
        /*0092*/ 	.short	(.L_33 - .L_32)
	.align		4
.L_32:
        /*0094*/ 	.word	index@(.nv.constant0._Z25haversine_distance_kerneliPKdS0_S0_S0_Pd)
        /*0098*/ 	.short	0x0380
        /*009a*/ 	.short	0x0030


	//----- nvinfo : EIATTR_SW_WAR
	.align		4
.L_33:
        /*009c*/ 	.byte	0x04, 0x36
        /*009e*/ 	.short	(.L_35 - .L_34)
.L_34:
        /*00a0*/ 	.word	0x00000008
.L_35:


//--------------------- .nv.callgraph             --------------------------
	.section	.nv.callgraph,"",@"SHT_CUDA_CALLGRAPH"
	.align	4
	.sectionentsize	8
	.align		4
        /*0000*/ 	.word	0x00000000
	.align		4
        /*0004*/ 	.word	0xffffffff
	.align		4
        /*0008*/ 	.word	0x00000000
	.align		4
        /*000c*/ 	.word	0xfffffffe
	.align		4
        /*0010*/ 	.word	0x00000000
	.align		4
        /*0014*/ 	.word	0xfffffffd
	.align		4
        /*0018*/ 	.word	0x00000000
	.align		4
        /*001c*/ 	.word	0xfffffffc


//--------------------- .nv.constant4             --------------------------
	.section	.nv.constant4,"a",@progbits
	.align	8
	.align		8
.nv.constant4:
        /*0000*/ 	.dword	__cudart_i2opi_d
	.align		8
        /*0008*/ 	.dword	__cudart_sin_cos_coeffs


//--------------------- .text._Z25haversine_distance_kerneliPKdS0_S0_S0_Pd --------------------------
	.section	.text._Z25haversine_distance_kerneliPKdS0_S0_S0_Pd,"ax",@progbits
	.align	128
        .global         _Z25haversine_distance_kerneliPKdS0_S0_S0_Pd
        .type           _Z25haversine_distance_kerneliPKdS0_S0_S0_Pd,@function
        .size           _Z25haversine_distance_kerneliPKdS0_S0_S0_Pd,(.L_x_44 - _Z25haversine_distance_kerneliPKdS0_S0_S0_Pd)
        .other          _Z25haversine_distance_kerneliPKdS0_S0_S0_Pd,@"STO_CUDA_ENTRY STV_DEFAULT"
_Z25haversine_distance_kerneliPKdS0_S0_S0_Pd:
.text._Z25haversine_distance_kerneliPKdS0_S0_S0_Pd:
[----:B------:R-:W0:Y:S01]  /*0000*/  LDC R1, c[0x0][0x37c] ;  /* 0x0000df00ff017b82 */ /* 0x000e220000000800 */
[----:B------:R-:W1:Y:S07]  /*0010*/  S2R R3, SR_TID.X ;  /* 0x0000000000037919 */ /* 0x000e6e0000002100 */
[----:B------:R-:W1:Y:S01]  /*0020*/  S2UR UR4, SR_CTAID.X ;  /* 0x00000000000479c3 */ /* 0x000e620000002500 */
[----:B------:R-:W2:Y:S01]  /*0030*/  LDCU UR5, c[0x0][0x380] ;  /* 0x00007000ff0577ac */ /* 0x000ea20008000800 */
[----:B0-----:R-:W-:-:S06]  /*0040*/  VIADD R1, R1, 0xffffffd8 ;  /* 0xffffffd801017836 */ /* 0x001fcc0000000000 */
[----:B------:R-:W1:Y:S02]  /*0050*/  LDC R0, c[0x0][0x360] ;  /* 0x0000d800ff007b82 */ /* 0x000e640000000800 */
[----:B-1----:R-:W-:-:S05]  /*0060*/  IMAD R0, R0, UR4, R3 ;  /* 0x0000000400007c24 */ /* 0x002fca000f8e0203 */
[----:B--2---:R-:W-:-:S13]  /*0070*/  ISETP.GE.AND P0, PT, R0, UR5, PT ;  /* 0x0000000500007c0c */ /* 0x004fda000bf06270 */
[----:B------:R-:W-:Y:S05]  /*0080*/  @P0 EXIT ;  /* 0x000000000000094d */ /* 0x000fea0003800000 */
[----:B------:R-:W0:Y:S01]  /*0090*/  LDC.64 R24, c[0x0][0x390] ;  /* 0x0000e400ff187b82 */ /* 0x000e220000000a00 */
[----:B------:R-:W1:Y:S07]  /*00a0*/  LDCU.64 UR6, c[0x0][0x358] ;  /* 0x00006b00ff0677ac */ /* 0x000e6e0008000a00 */
[----:B------:R-:W2:Y:S08]  /*00b0*/  LDC.64 R8, c[0x0][0x388] ;  /* 0x0000e200ff087b82 */ /* 0x000eb00000000a00 */
[----:B------:R-:W3:Y:S01]  /*00c0*/  LDC.64 R30, c[0x0][0x3a0] ;  /* 0x0000e800ff1e7b82 */ /* 0x000ee20000000a00 */
[----:B0-----:R-:W-:-:S07]  /*00d0*/  IMAD.WIDE R24, R0, 0x8, R24 ;  /* 0x0000000800187825 */ /* 0x001fce00078e0218 */
[----:B------:R-:W0:Y:S01]  /*00e0*/  LDC.64 R10, c[0x0][0x398] ;  /* 0x0000e600ff0a7b82 */ /* 0x000e220000000a00 */
[----:B-1----:R-:W4:Y:S01]  /*00f0*/  LDG.E.64 R24, desc[UR6][R24.64] ;  /* 0x0000000618187981 */ /* 0x002f22000c1e1b00 */
[----:B--2---:R-:W-:-:S06]  /*0100*/  IMAD.WIDE R8, R0, 0x8, R8 ;  /* 0x0000000800087825 */ /* 0x004fcc00078e0208 */
[----:B------:R-:W5:Y:S01]  /*0110*/  LDG.E.64 R8, desc[UR6][R8.64] ;  /* 0x0000000608087981 */ /* 0x000f62000c1e1b00 */
[----:B---3--:R-:W-:-:S06]  /*0120*/  IMAD.WIDE R30, R0, 0x8, R30 ;  /* 0x00000008001e7825 */ /* 0x008fcc00078e021e */
[----:B------:R-:W5:Y:S01]  /*0130*/  LDG.E.64 R30, desc[UR6][R30.64] ;  /* 0x000000061e1e7981 */ /* 0x000f62000c1e1b00 */
[----:B0-----:R-:W-:-:S06]  /*0140*/  IMAD.WIDE R10, R0, 0x8, R10 ;  /* 0x00000008000a7825 */ /* 0x001fcc00078e020a */
[----:B------:R-:W5:Y:S01]  /*0150*/  LDG.E.64 R10, desc[UR6][R10.64] ;  /* 0x000000060a0a7981 */ /* 0x000f62000c1e1b00 */
[----:B------:R-:W0:Y:S01]  /*0160*/  MUFU.RCP64H R3, 180 ;  /* 0x4066800000037908 */ /* 0x000e220000001800 */
[----:B------:R-:W-:Y:S02]  /*0170*/  IMAD.MOV.U32 R6, RZ, RZ, 0x0 ;  /* 0x00000000ff067424 */ /* 0x000fe400078e00ff */
[----:B------:R-:W-:Y:S02]  /*0180*/  IMAD.MOV.U32 R7, RZ, RZ, 0x40668000 ;  /* 0x40668000ff077424 */ /* 0x000fe400078e00ff */
[----:B------:R-:W-:-:S06]  /*0190*/  IMAD.MOV.U32 R2, RZ, RZ, 0x1 ;  /* 0x00000001ff027424 */ /* 0x000fcc00078e00ff */
[----:B0-----:R-:W-:-:S08]  /*01a0*/  DFMA R4, R2, -R6, 1 ;  /* 0x3ff000000204742b */ /* 0x001fd00000000806 */
[----:B------:R-:W-:-:S08]  /*01b0*/  DFMA R4, R4, R4, R4 ;  /* 0x000000040404722b */ /* 0x000fd00000000004 */
[----:B------:R-:W-:Y:S01]  /*01c0*/  DFMA R4, R2, R4, R2 ;  /* 0x000000040204722b */ /* 0x000fe20000000002 */
[----:B------:R-:W-:-:S07]  /*01d0*/  UMOV UR4, 0x54442d18 ;  /* 0x54442d1800047882 */ /* 0x000fce0000000000 */
[----:B------:R-:W-:Y:S01]  /*01e0*/  DFMA R2, R4, -R6, 1 ;  /* 0x3ff000000402742b */ /* 0x000fe20000000806 */
[----:B------:R-:W-:-:S07]  /*01f0*/  UMOV UR5, 0x400921fb ;  /* 0x400921fb00057882 */ /* 0x000fce0000000000 */
[----:B------:R-:W-:Y:S01]  /*0200*/  DFMA R4, R4, R2, R4 ;  /* 0x000000020404722b */ /* 0x000fe20000000004 */
[----:B------:R-:W-:Y:S01]  /*0210*/  BSSY.RECONVERGENT B0, `(.L_x_0) ;  /* 0x0000011000007945 */ /* 0x000fe20003800200 */
[----:B----4-:R-:W-:-:S08]  /*0220*/  DMUL R2, R24, UR4 ;  /* 0x0000000418027c28 */ /* 0x010fd00008000000 */
[----:B------:R-:W-:-:S08]  /*0230*/  DMUL R6, R2, R4 ;  /* 0x0000000402067228 */ /* 0x000fd00000000000 */
[----:B------:R-:W-:-:S08]  /*0240*/  DFMA R12, R6, -180, R2 ;  /* 0xc0668000060c782b */ /* 0x000fd00000000002 */
[----:B------:R-:W-:Y:S01]  /*0250*/  DFMA R4, R4, R12, R6 ;  /* 0x0000000c0404722b */ /* 0x000fe20000000006 */
[----:B------:R-:W-:-:S09]  /*0260*/  FSETP.GEU.AND P1, PT, |R3|, 6.5827683646048100446e-37, PT ;  /* 0x036000000300780b */ /* 0x000fd20003f2e200 */
[----:B------:R-:W-:-:S05]  /*0270*/  FFMA R6, RZ, 3.6015625, R5 ;  /* 0x40668000ff067823 */ /* 0x000fca0000000005 */
[----:B------:R-:W-:Y:S01]  /*0280*/  FSETP.GT.AND P0, PT, |R6|, 1.469367938527859385e-39, PT ;  /* 0x001000000600780b */ /* 0x000fe20003f04200 */
[----:B------:R-:W-:Y:S01]  /*0290*/  UMOV UR4, URZ ;  /* 0x000000ff00047c82 */ /* 0x000fe20008000000 */
[----:B------:R-:W-:-:S11]  /*02a0*/  IMAD.MOV.U32 R7, RZ, RZ, 0x40668000 ;  /* 0x40668000ff077424 */ /* 0x000fd600078e00ff */
[----:B------:R-:W-:Y:S05]  /*02b0*/  @P0 BRA P1, `(.L_x_1) ;  /* 0x0000000000180947 */ /* 0x000fea0000800000 */
[----:B------:R-:W-:Y:S01]  /*02c0*/  IMAD.MOV.U32 R14, RZ, RZ, R2 ;  /* 0x000000ffff0e7224 */ /* 0x000fe200078e0002 */
[----:B------:R-:W-:Y:S01]  /*02d0*/  MOV R6, 0x300 ;  /* 0x0000030000067802 */ /* 0x000fe20000000f00 */
[----:B------:R-:W-:-:S07]  /*02e0*/  IMAD.MOV.U32 R15, RZ, RZ, R3 ;  /* 0x000000ffff0f7224 */ /* 0x000fce00078e0003 */
[----:B-----5:R-:W-:Y:S05]  /*02f0*/  CALL.REL.NOINC `($__internal_0_$__cuda_sm20_div_rn_f64_full) ;  /* 0x0000001c00607944 */ /* 0x020fea0003c00000 */
[----:B------:R-:W-:Y:S02]  /*0300*/  IMAD.MOV.U32 R4, RZ, RZ, R14 ;  /* 0x000000ffff047224 */ /* 0x000fe400078e000e */
[----:B------:R-:W-:-:S07]  /*0310*/  IMAD.MOV.U32 R5, RZ, RZ, R15 ;  /* 0x000000ffff057224 */ /* 0x000fce00078e000f */
.L_x_1:
[----:B------:R-:W-:Y:S05]  /*0320*/  BSYNC.RECONVERGENT B0 ;  /* 0x0000000000007941 */ /* 0x000fea0003800200 */
.L_x_0:
[----:B------:R-:W0:Y:S01]  /*0330*/  MUFU.RCP64H R3, 180 ;  /* 0x4066800000037908 */ /* 0x000e220000001800 */
[----:B------:R-:W-:Y:S01]  /*0340*/  IMAD.MOV.U32 R12, RZ, RZ, 0x0 ;  /* 0x00000000ff0c7424 */ /* 0x000fe200078e00ff */
[----:B------:R-:W-:Y:S01]  /*0350*/  UMOV UR8, 0x54442d18 ;  /* 0x54442d1800087882 */ /* 0x000fe20000000000 */
[----:B------:R-:W-:Y:S01]  /*0360*/  IMAD.MOV.U32 R13, RZ, RZ, 0x40668000 ;  /* 0x40668000ff0d7424 */ /* 0x000fe200078e00ff */
[----:B------:R-:W-:Y:S01]  /*0370*/  UMOV UR9, 0x400921fb ;  /* 0x400921fb00097882 */ /* 0x000fe20000000000 */
[----:B------:R-:W-:Y:S01]  /*0380*/  IMAD.MOV.U32 R2, RZ, RZ, 0x1 ;  /* 0x00000001ff027424 */ /* 0x000fe200078e00ff */
[----:B------:R-:W-:Y:S05]  /*0390*/  BSSY.RECONVERGENT B0, `(.L_x_2) ;  /* 0x0000014000007945 */ /* 0x000fea0003800200 */
[----:B0-----:R-:W-:-:S08]  /*03a0*/  DFMA R14, R2, -R12, 1 ;  /* 0x3ff00000020e742b */ /* 0x001fd0000000080c */
[----:B------:R-:W-:-:S08]  /*03b0*/  DFMA R14, R14, R14, R14 ;  /* 0x0000000e0e0e722b */ /* 0x000fd0000000000e */
[----:B------:R-:W-:-:S08]  /*03c0*/  DFMA R14, R2, R14, R2 ;  /* 0x0000000e020e722b */ /* 0x000fd00000000002 */
[----:B------:R-:W-:Y:S02]  /*03d0*/  DFMA R2, R14, -R12, 1 ;  /* 0x3ff000000e02742b */ /* 0x000fe4000000080c */
[----:B-----5:R-:W-:-:S06]  /*03e0*/  DMUL R12, R30, UR8 ;  /* 0x000000081e0c7c28 */ /* 0x020fcc0008000000 */
[----:B------:R-:W-:-:S04]  /*03f0*/  DFMA R16, R14, R2, R14 ;  /* 0x000000020e10722b */ /* 0x000fc8000000000e */
[----:B------:R-:W-:-:S04]  /*0400*/  FSETP.GEU.AND P1, PT, |R13|, 6.5827683646048100446e-37, PT ;  /* 0x036000000d00780b */ /* 0x000fc80003f2e200 */
[----:B------:R-:W-:-:S08]  /*0410*/  DMUL R2, R16, R12 ;  /* 0x0000000c10027228 */ /* 0x000fd00000000000 */
[----:B------:R-:W-:-:S08]  /*0420*/  DFMA R14, R2, -180, R12 ;  /* 0xc0668000020e782b */ /* 0x000fd0000000000c */
[----:B------:R-:W-:-:S10]  /*0430*/  DFMA R2, R16, R14, R2 ;  /* 0x0000000e1002722b */ /* 0x000fd40000000002 */
[----:B------:R-:W-:-:S05]  /*0440*/  FFMA R6, RZ, 3.6015625, R3 ;  /* 0x40668000ff067823 */ /* 0x000fca0000000003 */
[----:B------:R-:W-:-:S13]  /*0450*/  FSETP.GT.AND P0, PT, |R6|, 1.469367938527859385e-39, PT ;  /* 0x001000000600780b */ /* 0x000fda0003f04200 */
[----:B------:R-:W-:Y:S05]  /*0460*/  @P0 BRA P1, `(.L_x_3) ;  /* 0x0000000000180947 */ /* 0x000fea0000800000 */
[----:B------:R-:W-:Y:S01]  /*0470*/  IMAD.MOV.U32 R14, RZ, RZ, R12 ;  /* 0x000000ffff0e7224 */ /* 0x000fe200078e000c */
[----:B------:R-:W-:Y:S01]  /*0480*/  MOV R6, 0x4b0 ;  /* 0x000004b000067802 */ /* 0x000fe20000000f00 */
[----:B------:R-:W-:-:S07]  /*0490*/  IMAD.MOV.U32 R15, RZ, RZ, R13 ;  /* 0x000000ffff0f7224 */ /* 0x000fce00078e000d */
[----:B------:R-:W-:Y:S05]  /*04a0*/  CALL.REL.NOINC `($__internal_0_$__cuda_sm20_div_rn_f64_full) ;  /* 0x0000001800f47944 */ /* 0x000fea0003c00000 */
[----:B------:R-:W-:Y:S02]  /*04b0*/  IMAD.MOV.U32 R2, RZ, RZ, R14 ;  /* 0x000000ffff027224 */ /* 0x000fe400078e000e */
[----:B------:R-:W-:-:S07]  /*04c0*/  IMAD.MOV.U32 R3, RZ, RZ, R15 ;  /* 0x000000ffff037224 */ /* 0x000fce00078e000f */
.L_x_3:
[----:B------:R-:W-:Y:S05]  /*04d0*/  BSYNC.RECONVERGENT B0 ;  /* 0x0000000000007941 */ /* 0x000fea0003800200 */
.L_x_2:
[----:B------:R-:W0:Y:S01]  /*04e0*/  MUFU.RCP64H R13, 180 ;  /* 0x40668000000d7908 */ /* 0x000e220000001800 */
[----:B------:R-:W-:Y:S01]  /*04f0*/  IMAD.MOV.U32 R14, RZ, RZ, 0x0 ;  /* 0x00000000ff0e7424 */ /* 0x000fe200078e00ff */
[----:B------:R-:W-:Y:S01]  /*0500*/  DADD R24, -R24, R30 ;  /* 0x0000000018187229 */ /* 0x000fe2000000011e */
[----:B------:R-:W-:Y:S01]  /*0510*/  IMAD.MOV.U32 R15, RZ, RZ, 0x40668000 ;  /* 0x40668000ff0f7424 */ /* 0x000fe200078e00ff */
[----:B------:R-:W-:Y:S01]  /*0520*/  UMOV UR8, 0x54442d18 ;  /* 0x54442d1800087882 */ /* 0x000fe20000000000 */
[----:B------:R-:W-:Y:S01]  /*0530*/  IMAD.MOV.U32 R12, RZ, RZ, 0x1 ;  /* 0x00000001ff0c7424 */ /* 0x000fe200078e00ff */
[----:B------:R-:W-:Y:S01]  /*0540*/  UMOV UR9, 0x400921fb ;  /* 0x400921fb00097882 */ /* 0x000fe20000000000 */
[----:B------:R-:W-:Y:S03]  /*0550*/  BSSY.RECONVERGENT B0, `(.L_x_4) ;  /* 0x0000014000007945 */ /* 0x000fe60003800200 */
[----:B------:R-:W-:-:S02]  /*0560*/  DMUL R24, R24, UR8 ;  /* 0x0000000818187c28 */ /* 0x000fc40008000000 */
[----:B0-----:R-:W-:-:S08]  /*0570*/  DFMA R16, R12, -R14, 1 ;  /* 0x3ff000000c10742b */ /* 0x001fd0000000080e */
[----:B------:R-:W-:Y:S01]  /*0580*/  FSETP.GEU.AND P1, PT, |R25|, 6.5827683646048100446e-37, PT ;  /* 0x036000001900780b */ /* 0x000fe20003f2e200 */
[----:B------:R-:W-:-:S08]  /*0590*/  DFMA R16, R16, R16, R16 ;  /* 0x000000101010722b */ /* 0x000fd00000000010 */
[----:B------:R-:W-:-:S08]  /*05a0*/  DFMA R16, R12, R16, R12 ;  /* 0x000000100c10722b */ /* 0x000fd0000000000c */
[----:B------:R-:W-:-:S08]  /*05b0*/  DFMA R14, R16, -R14, 1 ;  /* 0x3ff00000100e742b */ /* 0x000fd0000000080e */
[----:B------:R-:W-:-:S08]  /*05c0*/  DFMA R16, R16, R14, R16 ;  /* 0x0000000e1010722b */ /* 0x000fd00000000010 */
        /* <DEDUP_REMOVED lines=12> */
.L_x_5:
[----:B------:R-:W-:Y:S05]  /*0690*/  BSYNC.RECONVERGENT B0 ;  /* 0x0000000000007941 */ /* 0x000fea0003800200 */
.L_x_4:
[----:B------:R-:W-:Y:S01]  /*06a0*/  DMUL R16, R12, 0.5 ;  /* 0x3fe000000c107828 */ /* 0x000fe20000000000 */
[----:B------:R-:W-:Y:S07]  /*06b0*/  BSSY.RECONVERGENT B0, `(.L_x_6) ;  /* 0x000001b000007945 */ /* 0x000fee0003800200 */
[----:B------:R-:W-:-:S14]  /*06c0*/  DSETP.NEU.AND P0, PT, |R16|, +INF , PT ;  /* 0x7ff000001000742a */ /* 0x000fdc0003f0d200 */
[----:B------:R-:W-:Y:S01]  /*06d0*/  @!P0 DMUL R24, RZ, R16 ;  /* 0x00000010ff188228 */ /* 0x000fe20000000000 */
[----:B------:R-:W-:Y:S01]  /*06e0*/  @!P0 IMAD.MOV.U32 R6, RZ, RZ, RZ ;  /* 0x000000ffff068224 */ /* 0x000fe200078e00ff */
[----:B------:R-:W-:Y:S09]  /*06f0*/  @!P0 BRA `(.L_x_7) ;  /* 0x0000000000588947 */ /* 0x000ff20003800000 */
[----:B------:R-:W-:Y:S01]  /*0700*/  UMOV UR8, 0x6dc9c883 ;  /* 0x6dc9c88300087882 */ /* 0x000fe20000000000 */
[----:B------:R-:W-:Y:S01]  /*0710*/  UMOV UR9, 0x3fe45f30 ;  /* 0x3fe45f3000097882 */ /* 0x000fe20000000000 */
[C---:B------:R-:W-:Y:S02]  /*0720*/  DSETP.GE.AND P0, PT, |R16|.reuse, 2.14748364800000000000e+09, PT ;  /* 0x41e000001000742a */ /* 0x040fe40003f06200 */
[----:B------:R-:W-:Y:S01]  /*0730*/  DMUL R12, R16, UR8 ;  /* 0x00000008100c7c28 */ /* 0x000fe20008000000 */
[----:B------:R-:W-:Y:S01]  /*0740*/  UMOV UR8, 0x54442d18 ;  /* 0x54442d1800087882 */ /* 0x000fe20000000000 */
[----:B------:R-:W-:-:S04]  /*0750*/  UMOV UR9, 0x3ff921fb ;  /* 0x3ff921fb00097882 */ /* 0x000fc80000000000 */
[----:B------:R-:W0:Y:S08]  /*0760*/  F2I.F64 R6, R12 ;  /* 0x0000000c00067311 */ /* 0x000e300000301100 */
[----:B0-----:R-:W0:Y:S02]  /*0770*/  I2F.F64 R24, R6 ;  /* 0x0000000600187312 */ /* 0x001e240000201c00 */
[----:B0-----:R-:W-:Y:S01]  /*0780*/  DFMA R14, R24, -UR8, R16 ;  /* 0x80000008180e7c2b */ /* 0x001fe20008000010 */
[----:B------:R-:W-:Y:S01]  /*0790*/  UMOV UR8, 0x33145c00 ;  /* 0x33145c0000087882 */ /* 0x000fe20000000000 */
[----:B------:R-:W-:-:S06]  /*07a0*/  UMOV UR9, 0x3c91a626 ;  /* 0x3c91a62600097882 */ /* 0x000fcc0000000000 */
[----:B------:R-:W-:Y:S01]  /*07b0*/  DFMA R14, R24, -UR8, R14 ;  /* 0x80000008180e7c2b */ /* 0x000fe2000800000e */
[----:B------:R-:W-:Y:S01]  /*07c0*/  UMOV UR8, 0x252049c0 ;  /* 0x252049c000087882 */ /* 0x000fe20000000000 */
[----:B------:R-:W-:-:S06]  /*07d0*/  UMOV UR9, 0x397b839a ;  /* 0x397b839a00097882 */ /* 0x000fcc0000000000 */
[----:B------:R-:W-:Y:S01]  /*07e0*/  DFMA R24, R24, -UR8, R14 ;  /* 0x8000000818187c2b */ /* 0x000fe2000800000e */
[----:B------:R-:W-:Y:S10]  /*07f0*/  @!P0 BRA `(.L_x_7) ;  /* 0x0000000000188947 */ /* 0x000ff40003800000 */
[----:B------:R-:W-:Y:S01]  /*0800*/  IMAD.MOV.U32 R13, RZ, RZ, R17 ;  /* 0x000000ffff0d7224 */ /* 0x000fe200078e0011 */
[----:B------:R-:W-:-:S07]  /*0810*/  MOV R6, 0x830 ;  /* 0x0000083000067802 */ /* 0x000fce0000000f00 */
[----:B------:R-:W-:Y:S05]  /*0820*/  CALL.REL.NOINC `($_Z25haversine_distance_kerneliPKdS0_S0_S0_Pd$__internal_trig_reduction_slowpathd) ;  /* 0x0000002000407944 */ /* 0x000fea0003c00000 */
[----:B------:R-:W-:Y:S02]  /*0830*/  IMAD.MOV.U32 R6, RZ, RZ, R14 ;  /* 0x000000ffff067224 */ /* 0x000fe400078e000e */
[----:B------:R-:W-:Y:S02]  /*0840*/  IMAD.MOV.U32 R24, RZ, RZ, R20 ;  /* 0x000000ffff187224 */ /* 0x000fe400078e0014 */
[----:B------:R-:W-:-:S07]  /*0850*/  IMAD.MOV.U32 R25, RZ, RZ, R21 ;  /* 0x000000ffff197224 */ /* 0x000fce00078e0015 */
.L_x_7:
[----:B------:R-:W-:Y:S05]  /*0860*/  BSYNC.RECONVERGENT B0 ;  /* 0x0000000000007941 */ /* 0x000fea0003800200 */
.L_x_6:
[----:B------:R-:W0:Y:S01]  /*0870*/  LDCU.64 UR8, c[0x4][0x8] ;  /* 0x01000100ff0877ac */ /* 0x000e220008000a00 */
[----:B------:R-:W-:-:S05]  /*0880*/  IMAD.SHL.U32 R12, R6, 0x40, RZ ;  /* 0x00000040060c7824 */ /* 0x000fca00078e00ff */
[----:B------:R-:W-:-:S04]  /*0890*/  LOP3.LUT R12, R12, 0x40, RZ, 0xc0, !PT ;  /* 0x000000400c0c7812 */ /* 0x000fc800078ec0ff */
[----:B0-----:R-:W-:-:S05]  /*08a0*/  IADD3 R28, P0, PT, R12, UR8, RZ ;  /* 0x000000080c1c7c10 */ /* 0x001fca000ff1e0ff */
[----:B------:R-:W-:-:S05]  /*08b0*/  IMAD.X R29, RZ, RZ, UR9, P0 ;  /* 0x00000009ff1d7e24 */ /* 0x000fca00080e06ff */
[----:B------:R-:W2:Y:S04]  /*08c0*/  LDG.E.128.CONSTANT R12, desc[UR6][R28.64] ;  /* 0x000000061c0c7981 */ /* 0x000ea8000c1e9d00 */
[----:B------:R-:W3:Y:S04]  /*08d0*/  LDG.E.128.CONSTANT R16, desc[UR6][R28.64+0x10] ;  /* 0x000010061c107981 */ /* 0x000ee8000c1e9d00 */
[----:B------:R-:W4:Y:S01]  /*08e0*/  LDG.E.128.CONSTANT R20, desc[UR6][R28.64+0x20] ;  /* 0x000020061c147981 */ /* 0x000f22000c1e9d00 */
[----:B------:R-:W-:Y:S01]  /*08f0*/  LOP3.LUT R26, R6, 0x1, RZ, 0xc0, !PT ;  /* 0x00000001061a7812 */ /* 0x000fe200078ec0ff */
[----:B------:R-:W-:Y:S01]  /*0900*/  IMAD.MOV.U32 R30, RZ, RZ, 0x20fd8164 ;  /* 0x20fd8164ff1e7424 */ /* 0x000fe200078e00ff */
[----:B------:R-:W-:Y:S01]  /*0910*/  DSETP.NEU.AND P1, PT, |R4|, +INF , PT ;  /* 0x7ff000000400742a */ /* 0x000fe20003f2d200 */
[----:B------:R-:W-:Y:S01]  /*0920*/  BSSY.RECONVERGENT B0, `(.L_x_8) ;  /* 0x0000031000007945 */ /* 0x000fe20003800200 */
[----:B------:R-:W-:Y:S01]  /*0930*/  ISETP.NE.U32.AND P0, PT, R26, 0x1, PT ;  /* 0x000000011a00780c */ /* 0x000fe20003f05070 */
[----:B------:R-:W-:-:S03]  /*0940*/  IMAD.MOV.U32 R26, RZ, RZ, 0x3da8ff83 ;  /* 0x3da8ff83ff1a7424 */ /* 0x000fc600078e00ff */
[----:B------:R-:W-:Y:S02]  /*0950*/  FSEL R30, R30, -8.06006814911005101289e+34, !P0 ;  /* 0xf9785eba1e1e7808 */ /* 0x000fe40004000000 */
[----:B------:R-:W-:Y:S01]  /*0960*/  FSEL R31, -R26, 0.11223486810922622681, !P0 ;  /* 0x3de5db651a1f7808 */ /* 0x000fe20004000100 */
[----:B------:R-:W-:-:S08]  /*0970*/  DMUL R26, R24, R24 ;  /* 0x00000018181a7228 */ /* 0x000fd00000000000 */
[----:B--2---:R-:W-:-:S08]  /*0980*/  DFMA R12, R26, R30, R12 ;  /* 0x0000001e1a0c722b */ /* 0x004fd0000000000c */
[----:B------:R-:W-:-:S08]  /*0990*/  DFMA R12, R26, R12, R14 ;  /* 0x0000000c1a0c722b */ /* 0x000fd0000000000e */
[----:B---3--:R-:W-:-:S08]  /*09a0*/  DFMA R12, R26, R12, R16 ;  /* 0x0000000c1a0c722b */ /* 0x008fd00000000010 */
[----:B------:R-:W-:-:S08]  /*09b0*/  DFMA R12, R26, R12, R18 ;  /* 0x0000000c1a0c722b */ /* 0x000fd00000000012 */
[----:B----4-:R-:W-:-:S08]  /*09c0*/  DFMA R12, R26, R12, R20 ;  /* 0x0000000c1a0c722b */ /* 0x010fd00000000014 */
[----:B------:R-:W-:-:S08]  /*09d0*/  DFMA R12, R26, R12, R22 ;  /* 0x0000000c1a0c722b */ /* 0x000fd00000000016 */
[----:B------:R-:W-:Y:S02]  /*09e0*/  DFMA R24, R12, R24, R24 ;  /* 0x000000180c18722b */ /* 0x000fe40000000018 */
[----:B------:R-:W-:Y:S02]  /*09f0*/  DFMA R12, R26, R12, 1 ;  /* 0x3ff000001a0c742b */ /* 0x000fe4000000000c */
[----:B------:R-:W-:-:S08]  /*0a00*/  @!P1 DMUL R26, RZ, R4 ;  /* 0x00000004ff1a9228 */ /* 0x000fd00000000000 */
[----:B------:R-:W-:Y:S02]  /*0a10*/  FSEL R14, R12, R24, !P0 ;  /* 0x000000180c0e7208 */ /* 0x000fe40004000000 */
[----:B------:R-:W-:Y:S02]  /*0a20*/  FSEL R15, R13, R25, !P0 ;  /* 0x000000190d0f7208 */ /* 0x000fe40004000000 */
[----:B------:R-:W-:Y:S01]  /*0a30*/  LOP3.LUT P0, RZ, R6, 0x2, RZ, 0xc0, !PT ;  /* 0x0000000206ff7812 */ /* 0x000fe2000780c0ff */
[----:B------:R-:W-:-:S03]  /*0a40*/  @!P1 IMAD.MOV.U32 R6, RZ, RZ, 0x1 ;  /* 0x00000001ff069424 */ /* 0x000fc600078e00ff */
[----:B------:R-:W-:-:S10]  /*0a50*/  DADD R12, RZ, -R14 ;  /* 0x00000000ff0c7229 */ /* 0x000fd4000000080e */
[----:B------:R-:W-:Y:S02]  /*0a60*/  FSEL R24, R14, R12, !P0 ;  /* 0x0000000c0e187208 */ /* 0x000fe40004000000 */
[----:B------:R-:W-:Y:S01]  /*0a70*/  FSEL R25, R15, R13, !P0 ;  /* 0x0000000d0f197208 */ /* 0x000fe20004000000 */
[----:B------:R-:W-:Y:S06]  /*0a80*/  @!P1 BRA `(.L_x_9) ;  /* 0x0000000000689947 */ /* 0x000fec0003800000 */
[----:B------:R-:W-:Y:S01]  /*0a90*/  UMOV UR8, 0x6dc9c883 ;  /* 0x6dc9c88300087882 */ /* 0x000fe20000000000 */
[----:B------:R-:W-:Y:S01]  /*0aa0*/  UMOV UR9, 0x3fe45f30 ;  /* 0x3fe45f3000097882 */ /* 0x000fe20000000000 */
[C---:B------:R-:W-:Y:S01]  /*0ab0*/  DSETP.GE.AND P0, PT, |R4|.reuse, 2.14748364800000000000e+09, PT ;  /* 0x41e000000400742a */ /* 0x040fe20003f06200 */
[----:B------:R-:W-:Y:S01]  /*0ac0*/  BSSY.RECONVERGENT B1, `(.L_x_10) ;  /* 0x0000015000017945 */ /* 0x000fe20003800200 */
        /* <DEDUP_REMOVED lines=14> */
[----:B------:R-:W-:Y:S01]  /*0bb0*/  MOV R6, 0xbe0 ;  /* 0x00000be000067802 */ /* 0x000fe20000000f00 */
[----:B------:R-:W-:-:S07]  /*0bc0*/  IMAD.MOV.U32 R13, RZ, RZ, R5 ;  /* 0x000000ffff0d7224 */ /* 0x000fce00078e0005 */
[----:B------:R-:W-:Y:S05]  /*0bd0*/  CALL.REL.NOINC `($_Z25haversine_distance_kerneliPKdS0_S0_S0_Pd$__internal_trig_reduction_slowpathd) ;  /* 0x0000001c00547944 */ /* 0x000fea0003c00000 */
[----:B------:R-:W-:Y:S02]  /*0be0*/  IMAD.MOV.U32 R6, RZ, RZ, R14 ;  /* 0x000000ffff067224 */ /* 0x000fe400078e000e */
[----:B------:R-:W-:Y:S02]  /*0bf0*/  IMAD.MOV.U32 R26, RZ, RZ, R20 ;  /* 0x000000ffff1a7224 */ /* 0x000fe400078e0014 */
[----:B------:R-:W-:-:S07]  /*0c00*/  IMAD.MOV.U32 R27, RZ, RZ, R21 ;  /* 0x000000ffff1b7224 */ /* 0x000fce00078e0015 */
.L_x_11:
[----:B------:R-:W-:Y:S05]  /*0c10*/  BSYNC.RECONVERGENT B1 ;  /* 0x0000000000017941 */ /* 0x000fea0003800200 */
.L_x_10:
[----:B------:R-:W-:-:S07]  /*0c20*/  VIADD R6, R6, 0x1 ;  /* 0x0000000106067836 */ /* 0x000fce0000000000 */
.L_x_9:
[----:B------:R-:W-:Y:S05]  /*0c30*/  BSYNC.RECONVERGENT B0 ;  /* 0x0000000000007941 */ /* 0x000fea0003800200 */
.L_x_8:
        /* <DEDUP_REMOVED lines=11> */
[----:B------:R-:W-:Y:S01]  /*0cf0*/  UMOV UR8, 0x54442d18 ;  /* 0x54442d1800087882 */ /* 0x000fe20000000000 */
[----:B------:R-:W-:Y:S01]  /*0d00*/  ISETP.NE.U32.AND P0, PT, R4, 0x1, PT ;  /* 0x000000010400780c */ /* 0x000fe20003f05070 */
[----:B------:R-:W-:Y:S01]  /*0d10*/  IMAD.MOV.U32 R4, RZ, RZ, 0x3da8ff83 ;  /* 0x3da8ff83ff047424 */ /* 0x000fe200078e00ff */
[----:B------:R-:W-:Y:S01]  /*0d20*/  DADD R8, -R8, R10 ;  /* 0x0000000008087229 */ /* 0x000fe2000000010a */
[----:B------:R-:W-:Y:S01]  /*0d30*/  UMOV UR9, 0x400921fb ;  /* 0x400921fb00097882 */ /* 0x000fe20000000000 */
[----:B------:R-:W-:Y:S01]  /*0d40*/  FSEL R30, R30, -8.06006814911005101289e+34, !P0 ;  /* 0xf9785eba1e1e7808 */ /* 0x000fe20004000000 */
[----:B------:R-:W-:Y:S01]  /*0d50*/  BSSY.RECONVERGENT B0, `(.L_x_12) ;  /* 0x000002f000007945 */ /* 0x000fe20003800200 */
[----:B------:R-:W-:Y:S01]  /*0d60*/  FSEL R31, -R4, 0.11223486810922622681, !P0 ;  /* 0x3de5db65041f7808 */ /* 0x000fe20004000100 */
[----:B------:R-:W-:-:S03]  /*0d70*/  DMUL R4, R26, R26 ;  /* 0x0000001a1a047228 */ /* 0x000fc60000000000 */
[----:B------:R-:W-:Y:S02]  /*0d80*/  DMUL R8, R8, UR8 ;  /* 0x0000000808087c28 */ /* 0x000fe40008000000 */
[----:B------:R-:W-:-:S03]  /*0d90*/  @!P1 DMUL R10, RZ, R2 ;  /* 0x00000002ff0a9228 */ /* 0x000fc60000000000 */
[----:B--2---:R-:W-:-:S08]  /*0da0*/  DFMA R12, R4, R30, R12 ;  /* 0x0000001e040c722b */ /* 0x004fd0000000000c */
[----:B------:R-:W-:-:S08]  /*0db0*/  DFMA R12, R4, R12, R14 ;  /* 0x0000000c040c722b */ /* 0x000fd0000000000e */
[----:B---3--:R-:W-:-:S08]  /*0dc0*/  DFMA R12, R4, R12, R16 ;  /* 0x0000000c040c722b */ /* 0x008fd00000000010 */
[----:B------:R-:W-:-:S08]  /*0dd0*/  DFMA R12, R4, R12, R18 ;  /* 0x0000000c040c722b */ /* 0x000fd00000000012 */
[----:B----4-:R-:W-:-:S08]  /*0de0*/  DFMA R12, R4, R12, R20 ;  /* 0x0000000c040c722b */ /* 0x010fd00000000014 */
[----:B------:R-:W-:-:S08]  /*0df0*/  DFMA R12, R4, R12, R22 ;  /* 0x0000000c040c722b */ /* 0x000fd00000000016 */
[----:B------:R-:W-:Y:S02]  /*0e00*/  DFMA R26, R12, R26, R26 ;  /* 0x0000001a0c1a722b */ /* 0x000fe4000000001a */
[----:B------:R-:W-:-:S10]  /*0e10*/  DFMA R4, R4, R12, 1 ;  /* 0x3ff000000404742b */ /* 0x000fd4000000000c */
        /* <DEDUP_REMOVED lines=32> */
.L_x_15:
[----:B------:R-:W-:Y:S05]  /*1020*/  BSYNC.RECONVERGENT B1 ;  /* 0x0000000000017941 */ /* 0x000fea0003800200 */
.L_x_14:
[----:B------:R-:W-:-:S07]  /*1030*/  VIADD R6, R6, 0x1 ;  /* 0x0000000106067836 */ /* 0x000fce0000000000 */
.L_x_13:
[----:B------:R-:W-:Y:S05]  /*1040*/  BSYNC.RECONVERGENT B0 ;  /* 0x0000000000007941 */ /* 0x000fea0003800200 */
.L_x_12:
        /* <DEDUP_REMOVED lines=10> */
[----:B------:R-:W-:Y:S01]  /*10f0*/  FSETP.GEU.AND P1, PT, |R9|, 6.5827683646048100446e-37, PT ;  /* 0x036000000900780b */ /* 0x000fe20003f2e200 */
[----:B------:R-:W-:Y:S01]  /*1100*/  BSSY.RECONVERGENT B0, `(.L_x_16) ;  /* 0x000002a000007945 */ /* 0x000fe20003800200 */
[----:B------:R-:W-:Y:S01]  /*1110*/  ISETP.NE.U32.AND P0, PT, R2, 0x1, PT ;  /* 0x000000010200780c */ /* 0x000fe20003f05070 */
[----:B------:R-:W-:-:S03]  /*1120*/  IMAD.MOV.U32 R2, RZ, RZ, 0x3da8ff83 ;  /* 0x3da8ff83ff027424 */ /* 0x000fc600078e00ff */
[----:B------:R-:W-:Y:S02]  /*1130*/  FSEL R28, R28, -8.06006814911005101289e+34, !P0 ;  /* 0xf9785eba1c1c7808 */ /* 0x000fe40004000000 */
[----:B------:R-:W-:Y:S01]  /*1140*/  FSEL R29, -R2, 0.11223486810922622681, !P0 ;  /* 0x3de5db65021d7808 */ /* 0x000fe20004000100 */
[----:B------:R-:W-:-:S08]  /*1150*/  DMUL R2, R10, R10 ;  /* 0x0000000a0a027228 */ /* 0x000fd00000000000 */
[----:B--2---:R-:W-:-:S08]  /*1160*/  DFMA R12, R2, R28, R12 ;  /* 0x0000001c020c722b */ /* 0x004fd0000000000c */
[----:B------:R-:W-:Y:S02]  /*1170*/  DFMA R14, R2, R12, R14 ;  /* 0x0000000c020e722b */ /* 0x000fe4000000000e */
[----:B------:R-:W0:Y:S01]  /*1180*/  MUFU.RCP64H R13, 180 ;  /* 0x40668000000d7908 */ /* 0x000e220000001800 */
[----:B------:R-:W-:-:S05]  /*1190*/  IMAD.MOV.U32 R12, RZ, RZ, 0x1 ;  /* 0x00000001ff0c7424 */ /* 0x000fca00078e00ff */
[----:B---3--:R-:W-:Y:S01]  /*11a0*/  DFMA R14, R2, R14, R16 ;  /* 0x0000000e020e722b */ /* 0x008fe20000000010 */
[----:B------:R-:W-:Y:S02]  /*11b0*/  IMAD.MOV.U32 R16, RZ, RZ, 0x0 ;  /* 0x00000000ff107424 */ /* 0x000fe400078e00ff */
[----:B------:R-:W-:-:S05]  /*11c0*/  IMAD.MOV.U32 R17, RZ, RZ, 0x40668000 ;  /* 0x40668000ff117424 */ /* 0x000fca00078e00ff */
[----:B------:R-:W-:Y:S02]  /*11d0*/  DFMA R14, R2, R14, R18 ;  /* 0x0000000e020e722b */ /* 0x000fe40000000012 */
[----:B0-----:R-:W-:-:S06]  /*11e0*/  DFMA R18, R12, -R16, 1 ;  /* 0x3ff000000c12742b */ /* 0x001fcc0000000810 */
[----:B----4-:R-:W-:Y:S02]  /*11f0*/  DFMA R14, R2, R14, R20 ;  /* 0x0000000e020e722b */ /* 0x010fe40000000014 */
[----:B------:R-:W-:-:S06]  /*1200*/  DFMA R18, R18, R18, R18 ;  /* 0x000000121212722b */ /* 0x000fcc0000000012 */
[----:B------:R-:W-:Y:S02]  /*1210*/  DFMA R14, R2, R14, R22 ;  /* 0x0000000e020e722b */ /* 0x000fe40000000016 */
[----:B------:R-:W-:-:S06]  /*1220*/  DFMA R18, R12, R18, R12 ;  /* 0x000000120c12722b */ /* 0x000fcc000000000c */
[----:B------:R-:W-:Y:S02]  /*1230*/  DFMA R10, R14, R10, R10 ;  /* 0x0000000a0e0a722b */ /* 0x000fe4000000000a */
[----:B------:R-:W-:Y:S02]  /*1240*/  DFMA R2, R2, R14, 1 ;  /* 0x3ff000000202742b */ /* 0x000fe4000000000e */
[----:B------:R-:W-:-:S08]  /*1250*/  DFMA R16, R18, -R16, 1 ;  /* 0x3ff000001210742b */ /* 0x000fd00000000810 */
[----:B------:R-:W-:Y:S01]  /*1260*/  DFMA R18, R18, R16, R18 ;  /* 0x000000101212722b */ /* 0x000fe20000000012 */
[----:B------:R-:W-:Y:S02]  /*1270*/  FSEL R16, R2, R10, !P0 ;  /* 0x0000000a02107208 */ /* 0x000fe40004000000 */
[----:B------:R-:W-:Y:S02]  /*1280*/  FSEL R17, R3, R11, !P0 ;  /* 0x0000000b03117208 */ /* 0x000fe40004000000 */
[----:B------:R-:W-:-:S03]  /*1290*/  LOP3.LUT P0, RZ, R6, 0x2, RZ, 0xc0, !PT ;  /* 0x0000000206ff7812 */ /* 0x000fc6000780c0ff */
[----:B------:R-:W-:Y:S02]  /*12a0*/  DMUL R12, R18, R8 ;  /* 0x00000008120c7228 */ /* 0x000fe40000000000 */
[----:B------:R-:W-:-:S06]  /*12b0*/  DADD R10, RZ, -R16 ;  /* 0x00000000ff0a7229 */ /* 0x000fcc0000000810 */
[----:B------:R-:W-:-:S04]  /*12c0*/  DFMA R14, R12, -180, R8 ;  /* 0xc06680000c0e782b */ /* 0x000fc80000000008 */
[----:B------:R-:W-:Y:S02]  /*12d0*/  FSEL R10, R16, R10, !P0 ;  /* 0x0000000a100a7208 */ /* 0x000fe40004000000 */
[----:B------:R-:W-:Y:S02]  /*12e0*/  FSEL R11, R17, R11, !P0 ;  /* 0x0000000b110b7208 */ /* 0x000fe40004000000 */
[----:B------:R-:W-:-:S04]  /*12f0*/  DFMA R2, R18, R14, R12 ;  /* 0x0000000e1202722b */ /* 0x000fc8000000000c */
[----:B------:R-:W-:-:S06]  /*1300*/  DMUL R4, R4, R10 ;  /* 0x0000000a04047228 */ /* 0x000fcc0000000000 */
        /* <DEDUP_REMOVED lines=9> */
.L_x_17:
[----:B------:R-:W-:Y:S05]  /*13a0*/  BSYNC.RECONVERGENT B0 ;  /* 0x0000000000007941 */ /* 0x000fea0003800200 */
.L_x_16:
        /* <DEDUP_REMOVED lines=11> */
[----:B------:R-:W-:-:S08]  /*1460*/  UMOV UR5, 0x3ff921fb ;  /* 0x3ff921fb00057882 */ /* 0x000fd00000000000 */
        /* <DEDUP_REMOVED lines=16> */
.L_x_19:
[----:B------:R-:W-:Y:S05]  /*1570*/  BSYNC.RECONVERGENT B0 ;  /* 0x0000000000007941 */ /* 0x000fea0003800200 */
.L_x_18:
        /* <DEDUP_REMOVED lines=10> */
[----:B------:R-:W-:Y:S01]  /*1620*/  DMUL R20, R6, R6 ;  /* 0x0000000606147228 */ /* 0x000fe20000000000 */
[----:B------:R-:W-:Y:S01]  /*1630*/  BSSY.RECONVERGENT B0, `(.L_x_20) ;  /* 0x000002a000007945 */ /* 0x000fe20003800200 */
[----:B------:R-:W-:Y:S01]  /*1640*/  ISETP.NE.U32.AND P0, PT, R3, 0x1, PT ;  /* 0x000000010300780c */ /* 0x000fe20003f05070 */
[----:B------:R-:W-:-:S03]  /*1650*/  IMAD.MOV.U32 R3, RZ, RZ, 0x3da8ff83 ;  /* 0x3da8ff83ff037424 */ /* 0x000fc600078e00ff */
[----:B------:R-:W-:Y:S02]  /*1660*/  FSEL R26, R26, -8.06006814911005101289e+34, !P0 ;  /* 0xf9785eba1a1a7808 */ /* 0x000fe40004000000 */
[----:B------:R-:W-:-:S06]  /*1670*/  FSEL R27, -R3, 0.11223486810922622681, !P0 ;  /* 0x3de5db65031b7808 */ /* 0x000fcc0004000100 */
        /* <DEDUP_REMOVED lines=10> */
[----:B------:R-:W-:-:S04]  /*1720*/  LOP3.LUT P0, RZ, R2, 0x2, RZ, 0xc0, !PT ;  /* 0x0000000202ff7812 */ /* 0x000fc8000780c0ff */
[----:B------:R-:W-:-:S10]  /*1730*/  DADD R6, RZ, -R8 ;  /* 0x00000000ff067229 */ /* 0x000fd40000000808 */
[----:B------:R-:W-:Y:S01]  /*1740*/  FSEL R2, R8, R6, !P0 ;  /* 0x0000000608027208 */ /* 0x000fe20004000000 */
[----:B------:R-:W-:Y:S01]  /*1750*/  IMAD.MOV.U32 R6, RZ, RZ, 0x0 ;  /* 0x00000000ff067424 */ /* 0x000fe200078e00ff */
[----:B------:R-:W-:Y:S01]  /*1760*/  FSEL R3, R9, R7, !P0 ;  /* 0x0000000709037208 */ /* 0x000fe20004000000 */
[----:B------:R-:W-:-:S05]  /*1770*/  IMAD.MOV.U32 R7, RZ, RZ, 0x3fd80000 ;  /* 0x3fd80000ff077424 */ /* 0x000fca00078e00ff */
[----:B------:R-:W-:-:S08]  /*1780*/  DMUL R4, R4, R2 ;  /* 0x0000000204047228 */ /* 0x000fd00000000000 */
[----:B------:R-:W-:-:S08]  /*1790*/  DMUL R4, R2, R4 ;  /* 0x0000000402047228 */ /* 0x000fd00000000000 */
[----:B------:R-:W-:-:S06]  /*17a0*/  DFMA R24, R24, R24, R4 ;  /* 0x000000181818722b */ /* 0x000fcc0000000004 */
[----:B------:R-:W0:Y:S04]  /*17b0*/  MUFU.RSQ64H R5, R25 ;  /* 0x0000001900057308 */ /* 0x000e280000001c00 */
[----:B------:R-:W-:-:S05]  /*17c0*/  VIADD R4, R25, 0xfcb00000 ;  /* 0xfcb0000019047836 */ /* 0x000fca0000000000 */
[----:B------:R-:W-:Y:S01]  /*17d0*/  ISETP.GE.U32.AND P0, PT, R4, 0x7ca00000, PT ;  /* 0x7ca000000400780c */ /* 0x000fe20003f06070 */
[----:B0-----:R-:W-:-:S08]  /*17e0*/  DMUL R2, R4, R4 ;  /* 0x0000000404027228 */ /* 0x001fd00000000000 */
[----:B------:R-:W-:-:S08]  /*17f0*/  DFMA R2, R24, -R2, 1 ;  /* 0x3ff000001802742b */ /* 0x000fd00000000802 */
[----:B------:R-:W-:Y:S02]  /*1800*/  DFMA R6, R2, R6, 0.5 ;  /* 0x3fe000000206742b */ /* 0x000fe40000000006 */
[----:B------:R-:W-:-:S08]  /*1810*/  DMUL R2, R4, R2 ;  /* 0x0000000204027228 */ /* 0x000fd00000000000 */
[----:B------:R-:W-:-:S08]  /*1820*/  DFMA R8, R6, R2, R4 ;  /* 0x000000020608722b */ /* 0x000fd00000000004 */
[----:B------:R-:W-:Y:S02]  /*1830*/  DMUL R10, R24, R8 ;  /* 0x00000008180a7228 */ /* 0x000fe40000000000 */
[----:B------:R-:W-:Y:S02]  /*1840*/  VIADD R7, R9, 0xfff00000 ;  /* 0xfff0000009077836 */ /* 0x000fe40000000000 */
[----:B------:R-:W-:-:S04]  /*1850*/  IMAD.MOV.U32 R6, RZ, RZ, R8 ;  /* 0x000000ffff067224 */ /* 0x000fc800078e0008 */
[----:B------:R-:W-:-:S08]  /*1860*/  DFMA R12, R10, -R10, R24 ;  /* 0x8000000a0a0c722b */ /* 0x000fd00000000018 */
[----:B------:R-:W-:Y:S01]  /*1870*/  DFMA R2, R12, R6, R10 ;  /* 0x000000060c02722b */ /* 0x000fe2000000000a */
[----:B------:R-:W-:Y:S10]  /*1880*/  @!P0 BRA `(.L_x_21) ;  /* 0x0000000000108947 */ /* 0x000ff40003800000 */
[----:B------:R-:W-:-:S07]  /*1890*/  MOV R2, 0x18b0 ;  /* 0x000018b000027802 */ /* 0x000fce0000000f00 */
[----:B------:R-:W-:Y:S05]  /*18a0*/  CALL.REL.NOINC `($__internal_1_$__cuda_sm20_dsqrt_rn_f64_mediumpath_v1) ;  /* 0x0000000c00707944 */ /* 0x000fea0003c00000 */
[----:B------:R-:W-:Y:S02]  /*18b0*/  IMAD.MOV.U32 R2, RZ, RZ, R4 ;  /* 0x000000ffff027224 */ /* 0x000fe400078e0004 */
[----:B------:R-:W-:-:S07]  /*18c0*/  IMAD.MOV.U32 R3, RZ, RZ, R5 ;  /* 0x000000ffff037224 */ /* 0x000fce00078e0005 */
.L_x_21:
[----:B------:R-:W-:Y:S05]  /*18d0*/  BSYNC.RECONVERGENT B0 ;  /* 0x0000000000007941 */ /* 0x000fea0003800200 */
.L_x_20:
[----:B------:R-:W-:Y:S01]  /*18e0*/  FSETP.GEU.AND P0, PT, |R3|, 1.7687499523162841797, PT ;  /* 0x3fe266660300780b */ /* 0x000fe20003f0e200 */
[----:B------:R-:W-:-:S12]  /*18f0*/  BSSY.RECONVERGENT B0, `(.L_x_22) ;  /* 0x0000072000007945 */ /* 0x000fd80003800200 */
[----:B------:R-:W-:Y:S05]  /*1900*/  @P0 BRA `(.L_x_23) ;  /* 0x0000000000a80947 */ /* 0x000fea0003800000 */
[----:B------:R-:W-:Y:S01]  /*1910*/  DMUL R4, R2, R2 ;  /* 0x0000000202047228 */ /* 0x000fe20000000000 */
[----:B------:R-:W-:Y:S01]  /*1920*/  IMAD.MOV.U32 R6, RZ, RZ, 0x180754af ;  /* 0x180754afff067424 */ /* 0x000fe200078e00ff */
[----:B------:R-:W-:Y:S01]  /*1930*/  UMOV UR4, 0xdc1895e9 ;  /* 0xdc1895e900047882 */ /* 0x000fe20000000000 */
[----:B------:R-:W-:Y:S01]  /*1940*/  IMAD.MOV.U32 R7, RZ, RZ, 0x3fb3823b ;  /* 0x3fb3823bff077424 */ /* 0x000fe200078e00ff */
[----:B------:R-:W-:-:S05]  /*1950*/  UMOV UR5, 0x3fb0066b ;  /* 0x3fb0066b00057882 */ /* 0x000fca0000000000 */
[----:B------:R-:W-:Y:S01]  /*1960*/  DFMA R6, R4, UR4, -R6 ;  /* 0x0000000404067c2b */ /* 0x000fe20008000806 */
[----:B------:R-:W-:Y:S01]  /*1970*/  UMOV UR4, 0xcc2f79ae ;  /* 0xcc2f79ae00047882 */ /* 0x000fe20000000000 */
[----:B------:R-:W-:-:S06]  /*1980*/  UMOV UR5, 0x3fb11e52 ;  /* 0x3fb11e5200057882 */ /* 0x000fcc0000000000 */
[----:B------:R-:W-:Y:S01]  /*1990*/  DFMA R6, R4, R6, UR4 ;  /* 0x0000000404067e2b */ /* 0x000fe20008000006 */
[----:B------:R-:W-:Y:S01]  /*19a0*/  UMOV UR4, 0x3526861b ;  /* 0x3526861b00047882 */ /* 0x000fe20000000000 */
[----:B------:R-:W-:-:S06]  /*19b0*/  UMOV UR5, 0x3f924eaf ;  /* 0x3f924eaf00057882 */ /* 0x000fcc0000000000 */
[----:B------:R-:W-:Y:S01]  /*19c0*/  DFMA R6, R4, R6, -UR4 ;  /* 0x8000000404067e2b */ /* 0x000fe20008000006 */
[----:B------:R-:W-:Y:S01]  /*19d0*/  UMOV UR4, 0xa31e6cb7 ;  /* 0xa31e6cb700047882 */ /* 0x000fe20000000000 */
[----:B------:R-:W-:-:S06]  /*19e0*/  UMOV UR5, 0x3f91df02 ;  /* 0x3f91df0200057882 */ /* 0x000fcc0000000000 */
[----:B------:R-:W-:Y:S01]  /*19f0*/  DFMA R6, R4, R6, UR4 ;  /* 0x0000000404067e2b */ /* 0x000fe20008000006 */
        /* <DEDUP_REMOVED lines=23> */
[----:B------:R-:W-:-:S08]  /*1b70*/  DFMA R6, R4, R6, UR4 ;  /* 0x0000000404067e2b */ /* 0x000fd00008000006 */
[----:B------:R-:W-:-:S08]  /*1b80*/  DMUL R6, R4, R6 ;  /* 0x0000000604067228 */ /* 0x000fd00000000000 */
[----:B------:R-:W-:Y:S01]  /*1b90*/  DFMA R2, R6, R2, R2 ;  /* 0x000000020602722b */ /* 0x000fe20000000002 */
[----:B------:R-:W-:Y:S10]  /*1ba0*/  BRA `(.L_x_24) ;  /* 0x0000000400187947 */ /* 0x000ff40003800000 */
.L_x_23:
[----:B------:R-:W-:Y:S01]  /*1bb0*/  IMAD.MOV.U32 R4, RZ, RZ, 0x0 ;  /* 0x00000000ff047424 */ /* 0x000fe200078e00ff */
[----:B------:R-:W-:Y:S01]  /*1bc0*/  UMOV UR4, 0xdc1895e9 ;  /* 0xdc1895e900047882 */ /* 0x000fe20000000000 */
[----:B------:R-:W-:Y:S01]  /*1bd0*/  IMAD.MOV.U32 R5, RZ, RZ, 0x3fe00000 ;  /* 0x3fe00000ff057424 */ /* 0x000fe200078e00ff */
[----:B------:R-:W-:Y:S01]  /*1be0*/  UMOV UR5, 0x3fb0066b ;  /* 0x3fb0066b00057882 */ /* 0x000fe20000000000 */
[----:B------:R-:W-:Y:S01]  /*1bf0*/  IMAD.MOV.U32 R6, RZ, RZ, 0x180754af ;  /* 0x180754afff067424 */ /* 0x000fe200078e00ff */
[----:B------:R-:W-:Y:S01]  /*1c00*/  UMOV UR8, 0x54442d18 ;  /* 0x54442d1800087882 */ /* 0x000fe20000000000 */
[----:B------:R-:W-:Y:S01]  /*1c10*/  IMAD.MOV.U32 R7, RZ, RZ, 0x3fb3823b ;  /* 0x3fb3823bff077424 */ /* 0x000fe200078e00ff */
[----:B------:R-:W-:Y:S01]  /*1c20*/  UMOV UR9, 0x3fe921fb ;  /* 0x3fe921fb00097882 */ /* 0x000fe20000000000 */
[----:B------:R-:W-:-:S08]  /*1c30*/  DFMA R4, |R2|, -R4, 0.5 ;  /* 0x3fe000000204742b */ /* 0x000fd00000000a04 */
[C---:B------:R-:W-:Y:S01]  /*1c40*/  DFMA R6, R4.reuse, UR4, -R6 ;  /* 0x0000000404067c2b */ /* 0x040fe20008000806 */
[----:B------:R-:W-:Y:S01]  /*1c50*/  UMOV UR4, 0xcc2f79ae ;  /* 0xcc2f79ae00047882 */ /* 0x000fe20000000000 */
[----:B------:R-:W-:Y:S01]  /*1c60*/  UMOV UR5, 0x3fb11e52 ;  /* 0x3fb11e5200057882 */ /* 0x000fe20000000000 */
[----:B------:R-:W-:Y:S01]  /*1c70*/  ISETP.GE.AND P1, PT, R5, RZ, PT ;  /* 0x000000ff0500720c */ /* 0x000fe20003f26270 */
[----:B------:R-:W-:-:S04]  /*1c80*/  DSETP.NE.AND P0, PT, R4, RZ, PT ;  /* 0x000000ff0400722a */ /* 0x000fc80003f05000 */
[----:B------:R-:W-:Y:S01]  /*1c90*/  DFMA R6, R4, R6, UR4 ;  /* 0x0000000404067e2b */ /* 0x000fe20008000006 */
[----:B------:R-:W-:Y:S01]  /*1ca0*/  UMOV UR4, 0x3526861b ;  /* 0x3526861b00047882 */ /* 0x000fe20000000000 */
[----:B------:R-:W-:-:S06]  /*1cb0*/  UMOV UR5, 0x3f924eaf ;  /* 0x3f924eaf00057882 */ /* 0x000fcc0000000000 */
[----:B------:R-:W-:Y:S01]  /*1cc0*/  DFMA R8, R4, R6, -UR4 ;  /* 0x8000000404087e2b */ /* 0x000fe20008000006 */
[----:B------:R-:W-:Y:S01]  /*1cd0*/  UMOV UR4, 0xa31e6cb7 ;  /* 0xa31e6cb700047882 */ /* 0x000fe20000000000 */
[----:B------:R-:W0:Y:S01]  /*1ce0*/  MUFU.RSQ64H R7, R5 ;  /* 0x0000000500077308 */ /* 0x000e220000001c00 */
[----:B------:R-:W-:Y:S01]  /*1cf0*/  UMOV UR5, 0x3f91df02 ;  /* 0x3f91df0200057882 */ /* 0x000fe20000000000 */
[----:B------:R-:W-:-:S04]  /*1d00*/  IMAD.MOV.U32 R6, RZ, RZ, RZ ;  /* 0x000000ffff067224 */ /* 0x000fc800078e00ff */
[----:B------:R-:W-:Y:S01]  /*1d10*/  DFMA R8, R4, R8, UR4 ;  /* 0x0000000404087e2b */ /* 0x000fe20008000008 */
[----:B------:R-:W-:Y:S01]  /*1d20*/  UMOV UR4, 0xb0eec6cc ;  /* 0xb0eec6cc00047882 */ /* 0x000fe20000000000 */
[----:B------:R-:W-:-:S06]  /*1d30*/  UMOV UR5, 0x3f847d18 ;  /* 0x3f847d1800057882 */ /* 0x000fcc0000000000 */
[C---:B------:R-:W-:Y:S01]  /*1d40*/  DFMA R8, R4.reuse, R8, UR4 ;  /* 0x0000000404087e2b */ /* 0x040fe20008000008 */
[----:B------:R-:W-:Y:S01]  /*1d50*/  UMOV UR4, 0x61ba53b0 ;  /* 0x61ba53b000047882 */ /* 0x000fe20000000000 */
[----:B------:R-:W-:Y:S01]  /*1d60*/  UMOV UR5, 0x3f8d0af9 ;  /* 0x3f8d0af900057882 */ /* 0x000fe20000000000 */
[----:B0-----:R-:W-:-:S05]  /*1d70*/  DMUL R10, R4, R6 ;  /* 0x00000006040a7228 */ /* 0x001fca0000000000 */
[----:B------:R-:W-:Y:S01]  /*1d80*/  DFMA R14, R4, R8, UR4 ;  /* 0x00000004040e7e2b */ /* 0x000fe20008000008 */
[----:B------:R-:W-:Y:S01]  /*1d90*/  UMOV UR4, 0x34cf1c48 ;  /* 0x34cf1c4800047882 */ /* 0x000fe20000000000 */
[----:B------:R-:W-:Y:S01]  /*1da0*/  VIADD R9, R7, 0xfff00000 ;  /* 0xfff0000007097836 */ /* 0x000fe20000000000 */
[----:B------:R-:W-:Y:S01]  /*1db0*/  DFMA R12, R10, -R10, R4 ;  /* 0x8000000a0a0c722b */ /* 0x000fe20000000004 */
[----:B------:R-:W-:Y:S01]  /*1dc0*/  UMOV UR5, 0x3f91bf77 ;  /* 0x3f91bf7700057882 */ /* 0x000fe20000000000 */
[----:B------:R-:W-:-:S03]  /*1dd0*/  IMAD.MOV.U32 R8, RZ, RZ, RZ ;  /* 0x000000ffff087224 */ /* 0x000fc600078e00ff */
[----:B------:R-:W-:Y:S01]  /*1de0*/  DFMA R14, R4, R14, UR4 ;  /* 0x00000004040e7e2b */ /* 0x000fe2000800000e */
[----:B------:R-:W-:Y:S01]  /*1df0*/  UMOV UR4, 0x83144ef7 ;  /* 0x83144ef700047882 */ /* 0x000fe20000000000 */
[----:B------:R-:W-:Y:S01]  /*1e00*/  UMOV UR5, 0x3f96e914 ;  /* 0x3f96e91400057882 */ /* 0x000fe20000000000 */
[----:B------:R-:W-:-:S05]  /*1e10*/  DFMA R12, R8, R12, R10 ;  /* 0x0000000c080c722b */ /* 0x000fca000000000a */
[----:B------:R-:W-:Y:S01]  /*1e20*/  DFMA R14, R4, R14, UR4 ;  /* 0x00000004040e7e2b */ /* 0x000fe2000800000e */
[----:B------:R-:W-:Y:S01]  /*1e30*/  UMOV UR4, 0xa4f9f81 ;  /* 0x0a4f9f8100047882 */ /* 0x000fe20000000000 */
[----:B------:R-:W-:Y:S01]  /*1e40*/  UMOV UR5, 0x3f9f1c6e ;  /* 0x3f9f1c6e00057882 */ /* 0x000fe20000000000 */
[-C--:B------:R-:W-:Y:S02]  /*1e50*/  DFMA R6, R6, -R12.reuse, 1 ;  /* 0x3ff000000606742b */ /* 0x080fe4000000080c */
[----:B------:R-:W-:-:S03]  /*1e60*/  DFMA R10, R12, -R12, R4 ;  /* 0x8000000c0c0a722b */ /* 0x000fc60000000004 */
[----:B------:R-:W-:Y:S01]  /*1e70*/  DFMA R14, R4, R14, UR4 ;  /* 0x00000004040e7e2b */ /* 0x000fe2000800000e */
[----:B------:R-:W-:Y:S01]  /*1e80*/  UMOV UR4, 0xc27fa92b ;  /* 0xc27fa92b00047882 */ /* 0x000fe20000000000 */
[----:B------:R-:W-:Y:S01]  /*1e90*/  UMOV UR5, 0x3fa6db6d ;  /* 0x3fa6db6d00057882 */ /* 0x000fe20000000000 */
[----:B------:R-:W-:-:S05]  /*1ea0*/  DFMA R6, R8, R6, R8 ;  /* 0x000000060806722b */ /* 0x000fca0000000008 */
[----:B------:R-:W-:Y:S01]  /*1eb0*/  DFMA R14, R4, R14, UR4 ;  /* 0x00000004040e7e2b */ /* 0x000fe2000800000e */
[----:B------:R-:W-:Y:S01]  /*1ec0*/  UMOV UR4, 0x3320f91b ;  /* 0x3320f91b00047882 */ /* 0x000fe20000000000 */
[----:B------:R-:W-:Y:S01]  /*1ed0*/  UMOV UR5, 0x3fb33333 ;  /* 0x3fb3333300057882 */ /* 0x000fe20000000000 */
[----:B------:R-:W-:-:S05]  /*1ee0*/  DFMA R6, R6, R10, R12 ;  /* 0x0000000a0606722b */ /* 0x000fca000000000c */
[----:B------:R-:W-:Y:S01]  /*1ef0*/  DFMA R14, R4, R14, UR4 ;  /* 0x00000004040e7e2b */ /* 0x000fe2000800000e */
[----:B------:R-:W-:Y:S01]  /*1f00*/  UMOV UR4, 0x55555f4d ;  /* 0x55555f4d00047882 */ /* 0x000fe20000000000 */
[----:B------:R-:W-:-:S03]  /*1f10*/  UMOV UR5, 0x3fc55555 ;  /* 0x3fc5555500057882 */ /* 0x000fc60000000000 */
[----:B------:R-:W-:Y:S02]  /*1f20*/  FSEL R9, R6, RZ, P1 ;  /* 0x000000ff06097208 */ /* 0x000fe40000800000 */
[----:B------:R-:W-:Y:S01]  /*1f30*/  FSEL R7, R7, -QNAN , P1 ;  /* 0xfff8000007077808 */ /* 0x000fe20000800000 */
[----:B------:R-:W-:Y:S01]  /*1f40*/  DFMA R14, R4, R14, UR4 ;  /* 0x00000004040e7e2b */ /* 0x000fe2000800000e */
[----:B------:R-:W-:Y:S01]  /*1f50*/  FSEL R6, R9, R4, P0 ;  /* 0x0000000409067208 */ /* 0x000fe20000000000 */
[----:B------:R-:W-:Y:S01]  /*1f60*/  UMOV UR4, 0x33145c07 ;  /* 0x33145c0700047882 */ /* 0x000fe20000000000 */
[----:B------:R-:W-:Y:S01]  /*1f70*/  FSEL R7, R7, R5, P0 ;  /* 0x0000000507077208 */ /* 0x000fe20000000000 */
[----:B------:R-:W-:-:S04]  /*1f80*/  UMOV UR5, 0x3c91a626 ;  /* 0x3c91a62600057882 */ /* 0x000fc80000000000 */
[----:B------:R-:W-:Y:S02]  /*1f90*/  DMUL R14, R4, R14 ;  /* 0x0000000e040e7228 */ /* 0x000fe40000000000 */
[----:B------:R-:W-:-:S08]  /*1fa0*/  DMUL R6, R6, -2 ;  /* 0xc000000006067828 */ /* 0x000fd00000000000 */
[----:B------:R-:W-:Y:S02]  /*1fb0*/  DADD R4, R6, UR8 ;  /* 0x0000000806047e29 */ /* 0x000fe40008000000 */
[----:B------:R-:W-:-:S08]  /*1fc0*/  DFMA R14, R14, R6, UR4 ;  /* 0x000000040e0e7e2b */ /* 0x000fd00008000006 */
[----:B------:R-:W-:-:S08]  /*1fd0*/  DADD R4, R14, R4 ;  /* 0x000000000e047229 */ /* 0x000fd00000000004 */
[----:B------:R-:W-:-:S10]  /*1fe0*/  DADD R4, R4, UR8 ;  /* 0x0000000804047e29 */ /* 0x000fd40008000000 */
[----:B------:R-:W-:Y:S01]  /*1ff0*/  LOP3.LUT R3, R5, 0x80000000, R3, 0xb8, !PT ;  /* 0x8000000005037812 */ /* 0x000fe200078eb803 */
[----:B------:R-:W-:-:S07]  /*2000*/  IMAD.MOV.U32 R2, RZ, RZ, R4 ;  /* 0x000000ffff027224 */ /* 0x000fce00078e0004 */
.L_x_24:
[----:B------:R-:W-:Y:S05]  /*2010*/  BSYNC.RECONVERGENT B0 ;  /* 0x0000000000007941 */ /* 0x000fea0003800200 */
.L_x_22:
[----:B------:R-:W0:Y:S01]  /*2020*/  LDC.64 R4, c[0x0][0x3a8] ;  /* 0x0000ea00ff047b82 */ /* 0x000e220000000a00 */
[----:B------:R-:W-:-:S08]  /*2030*/  DADD R2, R2, R2 ;  /* 0x0000000002027229 */ /* 0x000fd00000000002 */
[----:B------:R-:W-:Y:S01]  /*2040*/  DMUL R2, R2, 6371 ;  /* 0x40b8e30002027828 */ /* 0x000fe20000000000 */
[----:B0-----:R-:W-:-:S06]  /*2050*/  IMAD.WIDE R4, R0, 0x8, R4 ;  /* 0x0000000800047825 */ /* 0x001fcc00078e0204 */
[----:B------:R-:W-:Y:S01]  /*2060*/  STG.E.64 desc[UR6][R4.64], R2 ;  /* 0x0000000204007986 */ /* 0x000fe2000c101b06 */
[----:B------:R-:W-:Y:S05]  /*2070*/  EXIT ;  /* 0x000000000000794d */ /* 0x000fea0003800000 */
        .weak           $__internal_0_$__cuda_sm20_div_rn_f64_full
        .type           $__internal_0_$__cuda_sm20_div_rn_f64_full,@function
        .size           $__internal_0_$__cuda_sm20_div_rn_f64_full,($__internal_1_$__cuda_sm20_dsqrt_rn_f64_mediumpath_v1 - $__internal_0_$__cuda_sm20_div_rn_f64_full)
$__internal_0_$__cuda_sm20_div_rn_f64_full:
[----:B------:R-:W-:Y:S01]  /*2080*/  FSETP.GEU.AND P2, PT, |R15|, 1.469367938527859385e-39, PT ;  /* 0x001000000f00780b */ /* 0x000fe20003f4e200 */
[----:B------:R-:W-:Y:S01]  /*2090*/  IMAD.MOV.U32 R17, RZ, RZ, R7 ;  /* 0x000000ffff117224 */ /* 0x000fe200078e0007 */
[C---:B------:R-:W-:Y:S01]  /*20a0*/  FSETP.GEU.AND P0, PT, |R7|.reuse, 1.469367938527859385e-39, PT ;  /* 0x001000000700780b */ /* 0x040fe20003f0e200 */
[----:B------:R-:W-:Y:S01]  /*20b0*/  IMAD.U32 R16, RZ, RZ, UR4 ;  /* 0x00000004ff107e24 */ /* 0x000fe2000f8e00ff */
[C---:B------:R-:W-:Y:S01]  /*20c0*/  LOP3.LUT R12, R7.reuse, 0x800fffff, RZ, 0xc0, !PT ;  /* 0x800fffff070c7812 */ /* 0x040fe200078ec0ff */
[----:B------:R-:W-:Y:S01]  /*20d0*/  IMAD.U32 R18, RZ, RZ, UR4 ;  /* 0x00000004ff127e24 */ /* 0x000fe2000f8e00ff */
[----:B------:R-:W-:Y:S01]  /*20e0*/  LOP3.LUT R33, R7, 0x7ff00000, RZ, 0xc0, !PT ;  /* 0x7ff0000007217812 */ /* 0x000fe200078ec0ff */
[----:B------:R-:W-:Y:S01]  /*20f0*/  IMAD.MOV.U32 R20, RZ, RZ, R14 ;  /* 0x000000ffff147224 */ /* 0x000fe200078e000e */
[----:B------:R-:W-:Y:S01]  /*2100*/  LOP3.LUT R19, R12, 0x3ff00000, RZ, 0xfc, !PT ;  /* 0x3ff000000c137812 */ /* 0x000fe200078efcff */
[----:B------:R-:W-:Y:S01]  /*2110*/  IMAD.MOV.U32 R22, RZ, RZ, 0x1 ;  /* 0x00000001ff167424 */ /* 0x000fe200078e00ff */
[----:B------:R-:W-:Y:S01]  /*2120*/  LOP3.LUT R12, R15, 0x7ff00000, RZ, 0xc0, !PT ;  /* 0x7ff000000f0c7812 */ /* 0x000fe200078ec0ff */
[----:B------:R-:W-:Y:S02]  /*2130*/  BSSY.RECONVERGENT B1, `(.L_x_25) ;  /* 0x000004e000017945 */ /* 0x000fe40003800200 */
[----:B------:R-:W-:Y:S01]  /*2140*/  @!P2 LOP3.LUT R13, R17, 0x7ff00000, RZ, 0xc0, !PT ;  /* 0x7ff00000110da812 */ /* 0x000fe200078ec0ff */
[----:B------:R-:W-:Y:S01]  /*2150*/  @!P2 IMAD.MOV.U32 R26, RZ, RZ, RZ ;  /* 0x000000ffff1aa224 */ /* 0x000fe200078e00ff */
[----:B------:R-:W-:Y:S01]  /*2160*/  @!P0 DMUL R18, R16, 8.98846567431157953865e+307 ;  /* 0x7fe0000010128828 */ /* 0x000fe20000000000 */
[----:B------:R-:W-:-:S02]  /*2170*/  ISETP.GE.U32.AND P1, PT, R12, R33, PT ;  /* 0x000000210c00720c */ /* 0x000fc40003f26070 */
[----:B------:R-:W-:Y:S01]  /*2180*/  @!P2 ISETP.GE.U32.AND P3, PT, R12, R13, PT ;  /* 0x0000000d0c00a20c */ /* 0x000fe20003f66070 */
[----:B------:R-:W-:Y:S02]  /*2190*/  IMAD.MOV.U32 R13, RZ, RZ, 0x1ca00000 ;  /* 0x1ca00000ff0d7424 */ /* 0x000fe400078e00ff */
[----:B------:R-:W0:Y:S03]  /*21a0*/  MUFU.RCP64H R23, R19 ;  /* 0x0000001300177308 */ /* 0x000e260000001800 */
[C---:B------:R-:W-:Y:S02]  /*21b0*/  @!P2 SEL R27, R13.reuse, 0x63400000, !P3 ;  /* 0x634000000d1ba807 */ /* 0x040fe40005800000 */
[----:B------:R-:W-:Y:S02]  /*21c0*/  SEL R21, R13, 0x63400000, !P1 ;  /* 0x634000000d157807 */ /* 0x000fe40004800000 */
[----:B------:R-:W-:-:S02]  /*21d0*/  @!P2 LOP3.LUT R27, R27, 0x80000000, R15, 0xf8, !PT ;  /* 0x800000001b1ba812 */ /* 0x000fc400078ef80f */
[----:B------:R-:W-:Y:S02]  /*21e0*/  LOP3.LUT R21, R21, 0x800fffff, R15, 0xf8, !PT ;  /* 0x800fffff15157812 */ /* 0x000fe400078ef80f */
[----:B------:R-:W-:Y:S02]  /*21f0*/  @!P2 LOP3.LUT R27, R27, 0x100000, RZ, 0xfc, !PT ;  /* 0x001000001b1ba812 */ /* 0x000fe400078efcff */
[----:B------:R-:W-:-:S04]  /*2200*/  @!P0 LOP3.LUT R33, R19, 0x7ff00000, RZ, 0xc0, !PT ;  /* 0x7ff0000013218812 */ /* 0x000fc800078ec0ff */
[----:B------:R-:W-:Y:S02]  /*2210*/  @!P2 DFMA R20, R20, 2, -R26 ;  /* 0x400000001414a82b */ /* 0x000fe4000000081a */
[----:B0-----:R-:W-:-:S08]  /*2220*/  DFMA R26, R22, -R18, 1 ;  /* 0x3ff00000161a742b */ /* 0x001fd00000000812 */
[----:B------:R-:W-:-:S08]  /*2230*/  DFMA R26, R26, R26, R26 ;  /* 0x0000001a1a1a722b */ /* 0x000fd0000000001a */
[----:B------:R-:W-:-:S08]  /*2240*/  DFMA R26, R22, R26, R22 ;  /* 0x0000001a161a722b */ /* 0x000fd00000000016 */
[----:B------:R-:W-:-:S08]  /*2250*/  DFMA R22, R26, -R18, 1 ;  /* 0x3ff000001a16742b */ /* 0x000fd00000000812 */
[----:B------:R-:W-:-:S08]  /*2260*/  DFMA R22, R26, R22, R26 ;  /* 0x000000161a16722b */ /* 0x000fd0000000001a */
[----:B------:R-:W-:-:S08]  /*2270*/  DMUL R26, R22, R20 ;  /* 0x00000014161a7228 */ /* 0x000fd00000000000 */
[----:B------:R-:W-:-:S08]  /*2280*/  DFMA R28, R26, -R18, R20 ;  /* 0x800000121a1c722b */ /* 0x000fd00000000014 */
[----:B------:R-:W-:Y:S01]  /*2290*/  DFMA R28, R22, R28, R26 ;  /* 0x0000001c161c722b */ /* 0x000fe2000000001a */
[----:B------:R-:W-:Y:S01]  /*22a0*/  IMAD.MOV.U32 R22, RZ, RZ, R12 ;  /* 0x000000ffff167224 */ /* 0x000fe200078e000c */
[----:B------:R-:W-:-:S05]  /*22b0*/  @!P2 LOP3.LUT R22, R21, 0x7ff00000, RZ, 0xc0, !PT ;  /* 0x7ff000001516a812 */ /* 0x000fca00078ec0ff */
[----:B------:R-:W-:-:S05]  /*22c0*/  VIADD R23, R22, 0xffffffff ;  /* 0xffffffff16177836 */ /* 0x000fca0000000000 */
[----:B------:R-:W-:Y:S01]  /*22d0*/  ISETP.GT.U32.AND P0, PT, R23, 0x7feffffe, PT ;  /* 0x7feffffe1700780c */ /* 0x000fe20003f04070 */
[----:B------:R-:W-:-:S05]  /*22e0*/  VIADD R23, R33, 0xffffffff ;  /* 0xffffffff21177836 */ /* 0x000fca0000000000 */
[----:B------:R-:W-:-:S13]  /*22f0*/  ISETP.GT.U32.OR P0, PT, R23, 0x7feffffe, P0 ;  /* 0x7feffffe1700780c */ /* 0x000fda0000704470 */
[----:B------:R-:W-:Y:S05]  /*2300*/  @P0 BRA `(.L_x_26) ;  /* 0x00000000006c0947 */ /* 0x000fea0003800000 */
[----:B------:R-:W-:-:S04]  /*2310*/  LOP3.LUT R15, R17, 0x7ff00000, RZ, 0xc0, !PT ;  /* 0x7ff00000110f7812 */ /* 0x000fc800078ec0ff */
[CC--:B------:R-:W-:Y:S02]  /*2320*/  VIADDMNMX R14, R12.reuse, -R15.reuse, 0xb9600000, !PT ;  /* 0xb96000000c0e7446 */ /* 0x0c0fe4000780090f */
[----:B------:R-:W-:Y:S02]  /*2330*/  ISETP.GE.U32.AND P0, PT, R12, R15, PT ;  /* 0x0000000f0c00720c */ /* 0x000fe40003f06070 */
[----:B------:R-:W-:Y:S02]  /*2340*/  VIMNMX R14, PT, PT, R14, 0x46a00000, PT ;  /* 0x46a000000e0e7848 */ /* 0x000fe40003fe0100 */
[----:B------:R-:W-:-:S05]  /*2350*/  SEL R13, R13, 0x63400000, !P0 ;  /* 0x634000000d0d7807 */ /* 0x000fca0004000000 */
[----:B------:R-:W-:Y:S02]  /*2360*/  IMAD.IADD R22, R14, 0x1, -R13 ;  /* 0x000000010e167824 */ /* 0x000fe400078e0a0d */
[----:B------:R-:W-:Y:S02]  /*2370*/  IMAD.MOV.U32 R14, RZ, RZ, RZ ;  /* 0x000000ffff0e7224 */ /* 0x000fe400078e00ff */
[----:B------:R-:W-:-:S06]  /*2380*/  VIADD R15, R22, 0x7fe00000 ;  /* 0x7fe00000160f7836 */ /* 0x000fcc0000000000 */
[----:B------:R-:W-:-:S10]  /*2390*/  DMUL R12, R28, R14 ;  /* 0x0000000e1c0c7228 */ /* 0x000fd40000000000 */
[----:B------:R-:W-:-:S13]  /*23a0*/  FSETP.GTU.AND P0, PT, |R13|, 1.469367938527859385e-39, PT ;  /* 0x001000000d00780b */ /* 0x000fda0003f0c200 */
[----:B------:R-:W-:Y:S05]  /*23b0*/  @P0 BRA `(.L_x_27) ;  /* 0x0000000000940947 */ /* 0x000fea0003800000 */
[----:B------:R-:W-:-:S06]  /*23c0*/  DFMA R18, R28, -R18, R20 ;  /* 0x800000121c12722b */ /* 0x000fcc0000000014 */
[----:B------:R-:W-:-:S04]  /*23d0*/  IMAD.MOV.U32 R18, RZ, RZ, RZ ;  /* 0x000000ffff127224 */ /* 0x000fc800078e00ff */
[C---:B------:R-:W-:Y:S02]  /*23e0*/  FSETP.NEU.AND P0, PT, R19.reuse, RZ, PT ;  /* 0x000000ff1300720b */ /* 0x040fe40003f0d000 */
[----:B------:R-:W-:-:S04]  /*23f0*/  LOP3.LUT R14, R19, 0x80000000, R17, 0x48, !PT ;  /* 0x80000000130e7812 */ /* 0x000fc800078e4811 */
[----:B------:R-:W-:-:S07]  /*2400*/  LOP3.LUT R19, R14, R15, RZ, 0xfc, !PT ;  /* 0x0000000f0e137212 */ /* 0x000fce00078efcff */
[----:B------:R-:W-:Y:S05]  /*2410*/  @!P0 BRA `(.L_x_27) ;  /* 0x00000000007c8947 */ /* 0x000fea0003800000 */
[----:B------:R-:W-:Y:S01]  /*2420*/  IMAD.MOV R17, RZ, RZ, -R22 ;  /* 0x000000ffff117224 */ /* 0x000fe200078e0a16 */
[----:B------:R-:W-:Y:S01]  /*2430*/  DMUL.RP R18, R28, R18 ;  /* 0x000000121c127228 */ /* 0x000fe20000008000 */
[----:B------:R-:W-:Y:S01]  /*2440*/  IMAD.MOV.U32 R16, RZ, RZ, RZ ;  /* 0x000000ffff107224 */ /* 0x000fe200078e00ff */
[----:B------:R-:W-:-:S05]  /*2450*/  IADD3 R15, PT, PT, -R22, -0x43300000, RZ ;  /* 0xbcd00000160f7810 */ /* 0x000fca0007ffe1ff */
[----:B------:R-:W-:-:S10]  /*2460*/  DFMA R16, R12, -R16, R28 ;  /* 0x800000100c10722b */ /* 0x000fd4000000001c */
[----:B------:R-:W-:Y:S02]  /*2470*/  FSETP.NEU.AND P0, PT, |R17|, R15, PT ;  /* 0x0000000f1100720b */ /* 0x000fe40003f0d200 */
[----:B------:R-:W-:Y:S02]  /*2480*/  LOP3.LUT R15, R19, R14, RZ, 0x3c, !PT ;  /* 0x0000000e130f7212 */ /* 0x000fe400078e3cff */
[----:B------:R-:W-:Y:S02]  /*2490*/  FSEL R12, R18, R12, !P0 ;  /* 0x0000000c120c7208 */ /* 0x000fe40004000000 */
[----:B------:R-:W-:Y:S01]  /*24a0*/  FSEL R13, R15, R13, !P0 ;  /* 0x0000000d0f0d7208 */ /* 0x000fe20004000000 */
[----:B------:R-:W-:Y:S06]  /*24b0*/  BRA `(.L_x_27) ;  /* 0x0000000000547947 */ /* 0x000fec0003800000 */
.L_x_26:
[----:B------:R-:W-:-:S14]  /*24c0*/  DSETP.NAN.AND P0, PT, R14, R14, PT ;  /* 0x0000000e0e00722a */ /* 0x000fdc0003f08000 */
[----:B------:R-:W-:Y:S05]  /*24d0*/  @P0 BRA `(.L_x_28) ;  /* 0x0000000000440947 */ /* 0x000fea0003800000 */
[----:B------:R-:W-:-:S14]  /*24e0*/  DSETP.NAN.AND P0, PT, R16, R16, PT ;  /* 0x000000101000722a */ /* 0x000fdc0003f08000 */
[----:B------:R-:W-:Y:S05]  /*24f0*/  @P0 BRA `(.L_x_29) ;  /* 0x0000000000300947 */ /* 0x000fea0003800000 */
[----:B------:R-:W-:Y:S01]  /*2500*/  ISETP.NE.AND P0, PT, R22, R33, PT ;  /* 0x000000211600720c */ /* 0x000fe20003f05270 */
[----:B------:R-:W-:Y:S02]  /*2510*/  IMAD.MOV.U32 R12, RZ, RZ, 0x0 ;  /* 0x00000000ff0c7424 */ /* 0x000fe400078e00ff */
[----:B------:R-:W-:-:S10]  /*2520*/  IMAD.MOV.U32 R13, RZ, RZ, -0x80000 ;  /* 0xfff80000ff0d7424 */ /* 0x000fd400078e00ff */
[----:B------:R-:W-:Y:S05]  /*2530*/  @!P0 BRA `(.L_x_27) ;  /* 0x0000000000348947 */ /* 0x000fea0003800000 */
[----:B------:R-:W-:Y:S02]  /*2540*/  ISETP.NE.AND P0, PT, R22, 0x7ff00000, PT ;  /* 0x7ff000001600780c */ /* 0x000fe40003f05270 */
[----:B------:R-:W-:Y:S02]  /*2550*/  LOP3.LUT R13, R15, 0x80000000, R17, 0x48, !PT ;  /* 0x800000000f0d7812 */ /* 0x000fe400078e4811 */
[----:B------:R-:W-:-:S13]  /*2560*/  ISETP.EQ.OR P0, PT, R33, RZ, !P0 ;  /* 0x000000ff2100720c */ /* 0x000fda0004702670 */
[----:B------:R-:W-:Y:S01]  /*2570*/  @P0 LOP3.LUT R14, R13, 0x7ff00000, RZ, 0xfc, !PT ;  /* 0x7ff000000d0e0812 */ /* 0x000fe200078efcff */
[----:B------:R-:W-:Y:S02]  /*2580*/  @!P0 IMAD.MOV.U32 R12, RZ, RZ, RZ ;  /* 0x000000ffff0c8224 */ /* 0x000fe400078e00ff */
[----:B------:R-:W-:Y:S02]  /*2590*/  @P0 IMAD.MOV.U32 R12, RZ, RZ, RZ ;  /* 0x000000ffff0c0224 */ /* 0x000fe400078e00ff */
[----:B------:R-:W-:Y:S01]  /*25a0*/  @P0 IMAD.MOV.U32 R13, RZ, RZ, R14 ;  /* 0x000000ffff0d0224 */ /* 0x000fe200078e000e */
[----:B------:R-:W-:Y:S06]  /*25b0*/  BRA `(.L_x_27) ;  /* 0x0000000000147947 */ /* 0x000fec0003800000 */
.L_x_29:
[----:B------:R-:W-:Y:S01]  /*25c0*/  LOP3.LUT R13, R17, 0x80000, RZ, 0xfc, !PT ;  /* 0x00080000110d7812 */ /* 0x000fe200078efcff */
[----:B------:R-:W-:Y:S01]  /*25d0*/  IMAD.MOV.U32 R12, RZ, RZ, R16 ;  /* 0x000000ffff0c7224 */ /* 0x000fe200078e0010 */
[----:B------:R-:W-:Y:S06]  /*25e0*/  BRA `(.L_x_27) ;  /* 0x0000000000087947 */ /* 0x000fec0003800000 */
.L_x_28:
[----:B------:R-:W-:Y:S01]  /*25f0*/  LOP3.LUT R13, R15, 0x80000, RZ, 0xfc, !PT ;  /* 0x000800000f0d7812 */ /* 0x000fe200078efcff */
[----:B------:R-:W-:-:S07]  /*2600*/  IMAD.MOV.U32 R12, RZ, RZ, R14 ;  /* 0x000000ffff0c7224 */ /* 0x000fce00078e000e */
.L_x_27:
[----:B------:R-:W-:Y:S05]  /*2610*/  BSYNC.RECONVERGENT B1 ;  /* 0x0000000000017941 */ /* 0x000fea0003800200 */
.L_x_25:
[----:B------:R-:W-:Y:S02]  /*2620*/  IMAD.MOV.U32 R14, RZ, RZ, R12 ;  /* 0x000000ffff0e7224 */ /* 0x000fe400078e000c */
[----:B------:R-:W-:Y:S02]  /*2630*/  IMAD.MOV.U32 R15, RZ, RZ, R13 ;  /* 0x000000ffff0f7224 */ /* 0x000fe400078e000d */
[----:B------:R-:W-:Y:S02]  /*2640*/  IMAD.MOV.U32 R12, RZ, RZ, R6 ;  /* 0x000000ffff0c7224 */ /* 0x000fe400078e0006 */
[----:B------:R-:W-:-:S04]  /*2650*/  IMAD.MOV.U32 R13, RZ, RZ, 0x0 ;  /* 0x00000000ff0d7424 */ /* 0x000fc800078e00ff */
[----:B------:R-:W-:Y:S05]  /*2660*/  RET.REL.NODEC R12 `(_Z25haversine_distance_kerneliPKdS0_S0_S0_Pd) ;  /* 0xffffffd80c647950 */ /* 0x000fea0003c3ffff */
        .weak           $__internal_1_$__cuda_sm20_dsqrt_rn_f64_mediumpath_v1
        .type           $__internal_1_$__cuda_sm20_dsqrt_rn_f64_mediumpath_v1,@function
        .size           $__internal_1_$__cuda_sm20_dsqrt_rn_f64_mediumpath_v1,($_Z25haversine_distance_kerneliPKdS0_S0_S0_Pd$__internal_trig_reduction_slowpathd - $__internal_1_$__cuda_sm20_dsqrt_rn_f64_mediumpath_v1)
$__internal_1_$__cuda_sm20_dsqrt_rn_f64_mediumpath_v1:
[----:B------:R-:W-:Y:S01]  /*2670*/  ISETP.GE.U32.AND P0, PT, R4, -0x3400000, PT ;  /* 0xfcc000000400780c */ /* 0x000fe20003f06070 */
[----:B------:R-:W-:Y:S01]  /*2680*/  BSSY.RECONVERGENT B1, `(.L_x_30) ;  /* 0x0000028000017945 */ /* 0x000fe20003800200 */
[----:B------:R-:W-:Y:S02]  /*2690*/  IMAD.MOV.U32 R9, RZ, RZ, R7 ;  /* 0x000000ffff097224 */ /* 0x000fe400078e0007 */
[----:B------:R-:W-:Y:S02]  /*26a0*/  IMAD.MOV.U32 R6, RZ, RZ, R24 ;  /* 0x000000ffff067224 */ /* 0x000fe400078e0018 */
[----:B------:R-:W-:Y:S02]  /*26b0*/  IMAD.MOV.U32 R7, RZ, RZ, R25 ;  /* 0x000000ffff077224 */ /* 0x000fe400078e0019 */
[----:B------:R-:W-:Y:S02]  /*26c0*/  IMAD.MOV.U32 R4, RZ, RZ, R12 ;  /* 0x000000ffff047224 */ /* 0x000fe400078e000c */
[----:B------:R-:W-:-:S03]  /*26d0*/  IMAD.MOV.U32 R5, RZ, RZ, R13 ;  /* 0x000000ffff057224 */ /* 0x000fc600078e000d */
[----:B------:R-:W-:Y:S05]  /*26e0*/  @!P0 BRA `(.L_x_31) ;  /* 0x0000000000208947 */ /* 0x000fea0003800000 */
[----:B------:R-:W-:-:S10]  /*26f0*/  DFMA.RM R4, R4, R8, R10 ;  /* 0x000000080404722b */ /* 0x000fd4000000400a */
[----:B------:R-:W-:-:S05]  /*2700*/  IADD3 R8, P0, PT, R4, 0x1, RZ ;  /* 0x0000000104087810 */ /* 0x000fca0007f1e0ff */
[----:B------:R-:W-:-:S06]  /*2710*/  IMAD.X R9, RZ, RZ, R5, P0 ;  /* 0x000000ffff097224 */ /* 0x000fcc00000e0605 */
[----:B------:R-:W-:-:S08]  /*2720*/  DFMA.RP R6, -R4, R8, R6 ;  /* 0x000000080406722b */ /* 0x000fd00000008106 */
[----:B------:R-:W-:-:S06]  /*2730*/  DSETP.GT.AND P0, PT, R6, RZ, PT ;  /* 0x000000ff0600722a */ /* 0x000fcc0003f04000 */
[----:B------:R-:W-:Y:S02]  /*2740*/  FSEL R4, R8, R4, P0 ;  /* 0x0000000408047208 */ /* 0x000fe40000000000 */
[----:B------:R-:W-:Y:S01]  /*2750*/  FSEL R5, R9, R5, P0 ;  /* 0x0000000509057208 */ /* 0x000fe20000000000 */
[----:B------:R-:W-:Y:S06]  /*2760*/  BRA `(.L_x_32) ;  /* 0x0000000000647947 */ /* 0x000fec0003800000 */
.L_x_31:
[----:B------:R-:W-:-:S14]  /*2770*/  DSETP.NE.AND P0, PT, R6, RZ, PT ;  /* 0x000000ff0600722a */ /* 0x000fdc0003f05000 */
[----:B------:R-:W-:Y:S05]  /*2780*/  @!P0 BRA `(.L_x_33) ;  /* 0x0000000000588947 */ /* 0x000fea0003800000 */
[----:B------:R-:W-:-:S13]  /*2790*/  ISETP.GE.AND P0, PT, R7, RZ, PT ;  /* 0x000000ff0700720c */ /* 0x000fda0003f06270 */
[----:B------:R-:W-:Y:S02]  /*27a0*/  @!P0 IMAD.MOV.U32 R4, RZ, RZ, 0x0 ;  /* 0x00000000ff048424 */ /* 0x000fe400078e00ff */
[----:B------:R-:W-:Y:S01]  /*27b0*/  @!P0 IMAD.MOV.U32 R5, RZ, RZ, -0x80000 ;  /* 0xfff80000ff058424 */ /* 0x000fe200078e00ff */
[----:B------:R-:W-:Y:S06]  /*27c0*/  @!P0 BRA `(.L_x_32) ;  /* 0x00000000004c8947 */ /* 0x000fec0003800000 */
[----:B------:R-:W-:-:S13]  /*27d0*/  ISETP.GT.AND P0, PT, R7, 0x7fefffff, PT ;  /* 0x7fefffff0700780c */ /* 0x000fda0003f04270 */
[----:B------:R-:W-:Y:S05]  /*27e0*/  @P0 BRA `(.L_x_33) ;  /* 0x0000000000400947 */ /* 0x000fea0003800000 */
[----:B------:R-:W-:Y:S01]  /*27f0*/  DMUL R4, R6, 8.11296384146066816958e+31 ;  /* 0x4690000006047828 */ /* 0x000fe20000000000 */
[----:B------:R-:W-:Y:S02]  /*2800*/  IMAD.MOV.U32 R10, RZ, RZ, 0x0 ;  /* 0x00000000ff0a7424 */ /* 0x000fe400078e00ff */
[----:B------:R-:W-:Y:S02]  /*2810*/  IMAD.MOV.U32 R6, RZ, RZ, RZ ;  /* 0x000000ffff067224 */ /* 0x000fe400078e00ff */
[----:B------:R-:W-:Y:S01]  /*2820*/  IMAD.MOV.U32 R11, RZ, RZ, 0x3fd80000 ;  /* 0x3fd80000ff0b7424 */ /* 0x000fe200078e00ff */
[----:B------:R-:W0:Y:S03]  /*2830*/  MUFU.RSQ64H R7, R5 ;  /* 0x0000000500077308 */ /* 0x000e260000001c00 */
[----:B0-----:R-:W-:-:S08]  /*2840*/  DMUL R8, R6, R6 ;  /* 0x0000000606087228 */ /* 0x001fd00000000000 */
[----:B------:R-:W-:-:S08]  /*2850*/  DFMA R8, R4, -R8, 1 ;  /* 0x3ff000000408742b */ /* 0x000fd00000000808 */
[----:B------:R-:W-:Y:S02]  /*2860*/  DFMA R10, R8, R10, 0.5 ;  /* 0x3fe00000080a742b */ /* 0x000fe4000000000a */
[----:B------:R-:W-:-:S08]  /*2870*/  DMUL R8, R6, R8 ;  /* 0x0000000806087228 */ /* 0x000fd00000000000 */
[----:B------:R-:W-:-:S08]  /*2880*/  DFMA R8, R10, R8, R6 ;  /* 0x000000080a08722b */ /* 0x000fd00000000006 */
[----:B------:R-:W-:Y:S02]  /*2890*/  DMUL R6, R4, R8 ;  /* 0x0000000804067228 */ /* 0x000fe40000000000 */
[----:B------:R-:W-:-:S06]  /*28a0*/  VIADD R9, R9, 0xfff00000 ;  /* 0xfff0000009097836 */ /* 0x000fcc0000000000 */
[----:B------:R-:W-:-:S08]  /*28b0*/  DFMA R10, R6, -R6, R4 ;  /* 0x80000006060a722b */ /* 0x000fd00000000004 */
[----:B------:R-:W-:-:S10]  /*28c0*/  DFMA R4, R8, R10, R6 ;  /* 0x0000000a0804722b */ /* 0x000fd40000000006 */
[----:B------:R-:W-:Y:S01]  /*28d0*/  VIADD R5, R5, 0xfcb00000 ;  /* 0xfcb0000005057836 */ /* 0x000fe20000000000 */
[----:B------:R-:W-:Y:S06]  /*28e0*/  BRA `(.L_x_32) ;  /* 0x0000000000047947 */ /* 0x000fec0003800000 */
.L_x_33:
[----:B------:R-:W-:-:S11]  /*28f0*/  DADD R4, R6, R6 ;  /* 0x0000000006047229 */ /* 0x000fd60000000006 */
.L_x_32:
[----:B------:R-:W-:Y:S05]  /*2900*/  BSYNC.RECONVERGENT B1 ;  /* 0x0000000000017941 */ /* 0x000fea0003800200 */
.L_x_30:
[----:B------:R-:W-:-:S04]  /*2910*/  IMAD.MOV.U32 R3, RZ, RZ, 0x0 ;  /* 0x00000000ff037424 */ /* 0x000fc800078e00ff */
[----:B------:R-:W-:Y:S05]  /*2920*/  RET.REL.NODEC R2 `(_Z25haversine_distance_kerneliPKdS0_S0_S0_Pd) ;  /* 0xffffffd402b47950 */ /* 0x000fea0003c3ffff */
        .type           $_Z25haversine_distance_kerneliPKdS0_S0_S0_Pd$__internal_trig_reduction_slowpathd,@function
        .size           $_Z25haversine_distance_kerneliPKdS0_S0_S0_Pd$__internal_trig_reduction_slowpathd,(.L_x_44 - $_Z25haversine_distance_kerneliPKdS0_S0_S0_Pd$__internal_trig_reduction_slowpathd)
$_Z25haversine_distance_kerneliPKdS0_S0_S0_Pd$__internal_trig_reduction_slowpathd:
[--C-:B------:R-:W-:Y:S01]  /*2930*/  SHF.R.U32.HI R12, RZ, 0x14, R13.reuse ;  /* 0x00000014ff0c7819 */ /* 0x100fe2000001160d */
[----:B------:R-:W-:Y:S02]  /*2940*/  IMAD.MOV.U32 R20, RZ, RZ, R16 ;  /* 0x000000ffff147224 */ /* 0x000fe400078e0010 */
[----:B------:R-:W-:Y:S01]  /*2950*/  IMAD.MOV.U32 R21, RZ, RZ, R13 ;  /* 0x000000ffff157224 */ /* 0x000fe200078e000d */
[----:B------:R-:W-:Y:S01]  /*2960*/  LOP3.LUT R15, R12, 0x7ff, RZ, 0xc0, !PT ;  /* 0x000007ff0c0f7812 */ /* 0x000fe200078ec0ff */
[----:B------:R-:W-:-:S03]  /*2970*/  IMAD.MOV.U32 R14, RZ, RZ, RZ ;  /* 0x000000ffff0e7224 */ /* 0x000fc600078e00ff */
[----:B------:R-:W-:-:S13]  /*2980*/  ISETP.NE.AND P0, PT, R15, 0x7ff, PT ;  /* 0x000007ff0f00780c */ /* 0x000fda0003f05270 */
[----:B------:R-:W-:Y:S05]  /*2990*/  @!P0 BRA `(.L_x_34) ;  /* 0x0000000800648947 */ /* 0x000fea0003800000 */
[----:B------:R-:W-:Y:S01]  /*29a0*/  VIADD R14, R15, 0xfffffc00 ;  /* 0xfffffc000f0e7836 */ /* 0x000fe20000000000 */
[----:B------:R-:W-:Y:S01]  /*29b0*/  BSSY.RECONVERGENT B2, `(.L_x_35) ;  /* 0x0000033000027945 */ /* 0x000fe20003800200 */
[----:B------:R-:W-:-:S03]  /*29c0*/  CS2R R18, SRZ ;  /* 0x0000000000127805 */ /* 0x000fc6000001ff00 */
[----:B------:R-:W-:Y:S02]  /*29d0*/  SHF.R.U32.HI R15, RZ, 0x6, R14 ;  /* 0x00000006ff0f7819 */ /* 0x000fe4000001160e */
[----:B------:R-:W-:Y:S02]  /*29e0*/  ISETP.GE.U32.AND P0, PT, R14, 0x80, PT ;  /* 0x000000800e00780c */ /* 0x000fe40003f06070 */
[C---:B------:R-:W-:Y:S02]  /*29f0*/  IADD3 R14, PT, PT, -R15.reuse, 0x13, RZ ;  /* 0x000000130f0e7810 */ /* 0x040fe40007ffe1ff */
[----:B------:R-:W-:Y:S02]  /*2a00*/  IADD3 R27, PT, PT, -R15, 0xf, RZ ;  /* 0x0000000f0f1b7810 */ /* 0x000fe40007ffe1ff */
[----:B------:R-:W-:-:S04]  /*2a10*/  SEL R14, R14, 0x12, P0 ;  /* 0x000000120e0e7807 */ /* 0x000fc80000000000 */
[----:B------:R-:W-:-:S13]  /*2a20*/  ISETP.GE.AND P0, PT, R27, R14, PT ;  /* 0x0000000e1b00720c */ /* 0x000fda0003f06270 */
[----:B------:R-:W-:Y:S05]  /*2a30*/  @P0 BRA `(.L_x_36) ;  /* 0x0000000000a80947 */ /* 0x000fea0003800000 */
[----:B------:R-:W0:Y:S01]  /*2a40*/  LDC.64 R16, c[0x0][0x358] ;  /* 0x0000d600ff107b82 */ /* 0x000e220000000a00 */
[----:B------:R-:W-:Y:S01]  /*2a50*/  IADD3 R15, PT, PT, RZ, -R15, -R14 ;  /* 0x8000000fff0f7210 */ /* 0x000fe20007ffe80e */
[----:B------:R-:W-:Y:S01]  /*2a60*/  BSSY.RECONVERGENT B3, `(.L_x_37) ;  /* 0x0000021000037945 */ /* 0x000fe20003800200 */
[C---:B------:R-:W-:Y:S01]  /*2a70*/  SHF.L.U64.HI R14, R20.reuse, 0xb, R21 ;  /* 0x0000000b140e7819 */ /* 0x040fe20000010215 */
[----:B------:R-:W-:Y:S01]  /*2a80*/  IMAD.SHL.U32 R23, R20, 0x800, RZ ;  /* 0x0000080014177824 */ /* 0x000fe200078e00ff */
[----:B------:R-:W-:Y:S01]  /*2a90*/  CS2R R18, SRZ ;  /* 0x0000000000127805 */ /* 0x000fe2000001ff00 */
[----:B------:R-:W-:Y:S01]  /*2aa0*/  IMAD.MOV.U32 R22, RZ, RZ, RZ ;  /* 0x000000ffff167224 */ /* 0x000fe200078e00ff */
[----:B------:R-:W-:-:S07]  /*2ab0*/  LOP3.LUT R14, R14, 0x80000000, RZ, 0xfc, !PT ;  /* 0x800000000e0e7812 */ /* 0x000fce00078efcff */
.L_x_38:
[----:B------:R-:W1:Y:S01]  /*2ac0*/  LDC.64 R20, c[0x4][RZ] ;  /* 0x01000000ff147b82 */ /* 0x000e620000000a00 */
[----:B0-----:R-:W-:Y:S02]  /*2ad0*/  R2UR UR8, R16 ;  /* 0x00000000100872ca */ /* 0x001fe400000e0000 */
[----:B------:R-:W-:Y:S01]  /*2ae0*/  R2UR UR9, R17 ;  /* 0x00000000110972ca */ /* 0x000fe200000e0000 */
[----:B-1----:R-:W-:-:S12]  /*2af0*/  IMAD.WIDE R20, R27, 0x8, R20 ;  /* 0x000000081b147825 */ /* 0x002fd800078e0214 */
[----:B------:R-:W2:Y:S01]  /*2b00*/  LDG.E.64.CONSTANT R20, desc[UR8][R20.64] ;  /* 0x0000000814147981 */ /* 0x000ea2000c1e9b00 */
[----:B------:R-:W-:Y:S02]  /*2b10*/  VIADD R15, R15, 0x1 ;  /* 0x000000010f0f7836 */ /* 0x000fe40000000000 */
[----:B------:R-:W-:Y:S02]  /*2b20*/  VIADD R27, R27, 0x1 ;  /* 0x000000011b1b7836 */ /* 0x000fe40000000000 */
[----:B--2---:R-:W-:-:S04]  /*2b30*/  IMAD.WIDE.U32 R18, P2, R20, R23, R18 ;  /* 0x0000001714127225 */ /* 0x004fc80007840012 */
[----:B------:R-:W-:Y:S02]  /*2b40*/  IMAD R29, R20, R14, RZ ;  /* 0x0000000e141d7224 */ /* 0x000fe400078e02ff */
[CC--:B------:R-:W-:Y:S02]  /*2b50*/  IMAD R26, R21.reuse, R23.reuse, RZ ;  /* 0x00000017151a7224 */ /* 0x0c0fe400078e02ff */
[----:B------:R-:W-:Y:S01]  /*2b60*/  IMAD.HI.U32 R31, R21, R23, RZ ;  /* 0x00000017151f7227 */ /* 0x000fe200078e00ff */
[----:B------:R-:W-:-:S03]  /*2b70*/  IADD3 R19, P0, PT, R29, R19, RZ ;  /* 0x000000131d137210 */ /* 0x000fc60007f1e0ff */
[----:B------:R-:W-:Y:S01]  /*2b80*/  IMAD R29, R22, 0x8, R1 ;  /* 0x00000008161d7824 */ /* 0x000fe200078e0201 */
[----:B------:R-:W-:Y:S01]  /*2b90*/  IADD3 R19, P1, PT, R26, R19, RZ ;  /* 0x000000131a137210 */ /* 0x000fe20007f3e0ff */
[----:B------:R-:W-:-:S04]  /*2ba0*/  IMAD.HI.U32 R26, R20, R14, RZ ;  /* 0x0000000e141a7227 */ /* 0x000fc800078e00ff */
[----:B------:R-:W-:Y:S01]  /*2bb0*/  IMAD.X R20, RZ, RZ, R26, P2 ;  /* 0x000000ffff147224 */ /* 0x000fe200010e061a */
[----:B------:R0:W-:Y:S01]  /*2bc0*/  STL.64 [R29], R18 ;  /* 0x000000121d007387 */ /* 0x0001e20000100a00 */
[----:B------:R-:W-:-:S03]  /*2bd0*/  IMAD.HI.U32 R26, R21, R14, RZ ;  /* 0x0000000e151a7227 */ /* 0x000fc600078e00ff */
[----:B------:R-:W-:Y:S01]  /*2be0*/  IADD3.X R20, P0, PT, R31, R20, RZ, P0, !PT ;  /* 0x000000141f147210 */ /* 0x000fe2000071e4ff */
[----:B------:R-:W-:Y:S02]  /*2bf0*/  IMAD R21, R21, R14, RZ ;  /* 0x0000000e15157224 */ /* 0x000fe400078e02ff */
[----:B------:R-:W-:-:S03]  /*2c00*/  VIADD R22, R22, 0x1 ;  /* 0x0000000116167836 */ /* 0x000fc60000000000 */
[----:B------:R-:W-:Y:S01]  /*2c10*/  IADD3.X R21, P1, PT, R21, R20, RZ, P1, !PT ;  /* 0x0000001415157210 */ /* 0x000fe20000f3e4ff */
[----:B------:R-:W-:Y:S01]  /*2c20*/  IMAD.X R20, RZ, RZ, R26, P0 ;  /* 0x000000ffff147224 */ /* 0x000fe200000e061a */
[----:B------:R-:W-:-:S03]  /*2c30*/  ISETP.NE.AND P0, PT, R15, -0xf, PT ;  /* 0xfffffff10f00780c */ /* 0x000fc60003f05270 */
[----:B0-----:R-:W-:Y:S02]  /*2c40*/  IMAD.X R19, RZ, RZ, R20, P1 ;  /* 0x000000ffff137224 */ /* 0x001fe400008e0614 */
[----:B------:R-:W-:-:S08]  /*2c50*/  IMAD.MOV.U32 R18, RZ, RZ, R21 ;  /* 0x000000ffff127224 */ /* 0x000fd000078e0015 */
[----:B------:R-:W-:Y:S05]  /*2c60*/  @P0 BRA `(.L_x_38) ;  /* 0xfffffffc00940947 */ /* 0x000fea000383ffff */
[----:B------:R-:W-:Y:S05]  /*2c70*/  BSYNC.RECONVERGENT B3 ;  /* 0x0000000000037941 */ /* 0x000fea0003800200 */
.L_x_37:
[----:B------:R-:W-:-:S05]  /*2c80*/  LOP3.LUT R14, R12, 0x7ff, RZ, 0xc0, !PT ;  /* 0x000007ff0c0e7812 */ /* 0x000fca00078ec0ff */
[----:B------:R-:W-:-:S05]  /*2c90*/  VIADD R14, R14, 0xfffffc00 ;  /* 0xfffffc000e0e7836 */ /* 0x000fca0000000000 */
[----:B------:R-:W-:Y:S02]  /*2ca0*/  SHF.R.U32.HI R15, RZ, 0x6, R14 ;  /* 0x00000006ff0f7819 */ /* 0x000fe4000001160e */
[----:B------:R-:W-:Y:S02]  /*2cb0*/  ISETP.GE.U32.AND P0, PT, R14, 0x80, PT ;  /* 0x000000800e00780c */ /* 0x000fe40003f06070 */
[----:B------:R-:W-:-:S04]  /*2cc0*/  IADD3 R15, PT, PT, -R15, 0x13, RZ ;  /* 0x000000130f0f7810 */ /* 0x000fc80007ffe1ff */
[----:B------:R-:W-:-:S07]  /*2cd0*/  SEL R27, R15, 0x12, P0 ;  /* 0x000000120f1b7807 */ /* 0x000fce0000000000 */
.L_x_36:
[----:B------:R-:W-:Y:S05]  /*2ce0*/  BSYNC.RECONVERGENT B2 ;  /* 0x0000000000027941 */ /* 0x000fea0003800200 */
.L_x_35:
[C---:B------:R-:W-:Y:S02]  /*2cf0*/  LOP3.LUT R14, R12.reuse, 0x7ff, RZ, 0xc0, !PT ;  /* 0x000007ff0c0e7812 */ /* 0x040fe400078ec0ff */
[----:B------:R-:W-:-:S03]  /*2d00*/  LOP3.LUT P0, R33, R12, 0x3f, RZ, 0xc0, !PT ;  /* 0x0000003f0c217812 */ /* 0x000fc6000780c0ff */
[----:B------:R-:W-:-:S05]  /*2d10*/  VIADD R14, R14, 0xfffffc00 ;  /* 0xfffffc000e0e7836 */ /* 0x000fca0000000000 */
[----:B------:R-:W-:-:S05]  /*2d20*/  SHF.R.U32.HI R14, RZ, 0x6, R14 ;  /* 0x00000006ff0e7819 */ /* 0x000fca000001160e */
[----:B------:R-:W-:-:S04]  /*2d30*/  IMAD.IADD R12, R14, 0x1, R27 ;  /* 0x000000010e0c7824 */ /* 0x000fc800078e021b */
[----:B------:R-:W-:-:S05]  /*2d40*/  IMAD.U32 R35, R12, 0x8, R1 ;  /* 0x000000080c237824 */ /* 0x000fca00078e0001 */
[----:B------:R0:W-:Y:S04]  /*2d50*/  STL.64 [R35+-0x78], R18 ;  /* 0xffff881223007387 */ /* 0x0001e80000100a00 */
[----:B------:R-:W2:Y:S04]  /*2d60*/  @P0 LDL.64 R22, [R1+0x8] ;  /* 0x0000080001160983 */ /* 0x000ea80000100a00 */
[----:B------:R-:W3:Y:S04]  /*2d70*/  LDL.64 R16, [R1+0x10] ;  /* 0x0000100001107983 */ /* 0x000ee80000100a00 */
[----:B------:R-:W4:Y:S01]  /*2d80*/  LDL.64 R14, [R1+0x18] ;  /* 0x00001800010e7983 */ /* 0x000f220000100a00 */
[----:B------:R-:W-:Y:S01]  /*2d90*/  @P0 LOP3.LUT R12, R33, 0x3f, RZ, 0x3c, !PT ;  /* 0x0000003f210c0812 */ /* 0x000fe200078e3cff */
[----:B------:R-:W-:Y:S01]  /*2da0*/  BSSY.RECONVERGENT B2, `(.L_x_39) ;  /* 0x0000034000027945 */ /* 0x000fe20003800200 */
[----:B--2---:R-:W-:-:S02]  /*2db0*/  @P0 SHF.R.U64 R21, R22, 0x1, R23 ;  /* 0x0000000116150819 */ /* 0x004fc40000001217 */
[----:B------:R-:W-:Y:S02]  /*2dc0*/  @P0 SHF.R.U32.HI R23, RZ, 0x1, R23 ;  /* 0x00000001ff170819 */ /* 0x000fe40000011617 */
[CC--:B---3--:R-:W-:Y:S02]  /*2dd0*/  @P0 SHF.L.U32 R27, R16.reuse, R33.reuse, RZ ;  /* 0x00000021101b0219 */ /* 0x0c8fe400000006ff */
[----:B0-----:R-:W-:Y:S02]  /*2de0*/  @P0 SHF.R.U64 R18, R21, R12, R23 ;  /* 0x0000000c15120219 */ /* 0x001fe40000001217 */
[--C-:B------:R-:W-:Y:S02]  /*2df0*/  @P0 SHF.R.U32.HI R31, RZ, 0x1, R17.reuse ;  /* 0x00000001ff1f0819 */ /* 0x100fe40000011611 */
[C-C-:B------:R-:W-:Y:S02]  /*2e00*/  @P0 SHF.R.U64 R29, R16.reuse, 0x1, R17.reuse ;  /* 0x00000001101d0819 */ /* 0x140fe40000001211 */
[----:B------:R-:W-:-:S02]  /*2e10*/  @P0 SHF.L.U64.HI R20, R16, R33, R17 ;  /* 0x0000002110140219 */ /* 0x000fc40000010211 */
[----:B------:R-:W-:Y:S02]  /*2e20*/  @P0 SHF.R.U32.HI R19, RZ, R12, R23 ;  /* 0x0000000cff130219 */ /* 0x000fe40000011617 */
[----:B------:R-:W-:Y:S02]  /*2e30*/  @P0 LOP3.LUT R16, R27, R18, RZ, 0xfc, !PT ;  /* 0x000000121b100212 */ /* 0x000fe400078efcff */
[----:B----4-:R-:W-:Y:S02]  /*2e40*/  @P0 SHF.L.U32 R21, R14, R33, RZ ;  /* 0x000000210e150219 */ /* 0x010fe400000006ff */
[----:B------:R-:W-:Y:S01]  /*2e50*/  @P0 SHF.R.U64 R22, R29, R12, R31 ;  /* 0x0000000c1d160219 */ /* 0x000fe2000000121f */
[----:B------:R-:W-:Y:S01]  /*2e60*/  IMAD.SHL.U32 R18, R16, 0x4, RZ ;  /* 0x0000000410127824 */ /* 0x000fe200078e00ff */
[----:B------:R-:W-:Y:S02]  /*2e70*/  @P0 LOP3.LUT R17, R20, R19, RZ, 0xfc, !PT ;  /* 0x0000001314110212 */ /* 0x000fe400078efcff */
[----:B------:R-:W-:-:S02]  /*2e80*/  @P0 SHF.L.U64.HI R33, R14, R33, R15 ;  /* 0x000000210e210219 */ /* 0x000fc4000001020f */
[----:B------:R-:W-:Y:S02]  /*2e90*/  @P0 SHF.R.U32.HI R12, RZ, R12, R31 ;  /* 0x0000000cff0c0219 */ /* 0x000fe4000001161f */
[----:B------:R-:W-:Y:S02]  /*2ea0*/  @P0 LOP3.LUT R14, R21, R22, RZ, 0xfc, !PT ;  /* 0x00000016150e0212 */ /* 0x000fe400078efcff */
[----:B------:R-:W-:Y:S02]  /*2eb0*/  SHF.L.U64.HI R16, R16, 0x2, R17 ;  /* 0x0000000210107819 */ /* 0x000fe40000010211 */
[----:B------:R-:W-:Y:S02]  /*2ec0*/  @P0 LOP3.LUT R15, R33, R12, RZ, 0xfc, !PT ;  /* 0x0000000c210f0212 */ /* 0x000fe400078efcff */
[----:B------:R-:W-:Y:S02]  /*2ed0*/  SHF.L.W.U32.HI R17, R17, 0x2, R14 ;  /* 0x0000000211117819 */ /* 0x000fe40000010e0e */
[----:B------:R-:W-:-:S02]  /*2ee0*/  IADD3 RZ, P0, PT, RZ, -R18, RZ ;  /* 0x80000012ffff7210 */ /* 0x000fc40007f1e0ff */
[----:B------:R-:W-:Y:S02]  /*2ef0*/  LOP3.LUT R12, RZ, R16, RZ, 0x33, !PT ;  /* 0x00000010ff0c7212 */ /* 0x000fe400078e33ff */
[----:B------:R-:W-:Y:S02]  /*2f00*/  SHF.L.W.U32.HI R14, R14, 0x2, R15 ;  /* 0x000000020e0e7819 */ /* 0x000fe40000010e0f */
[----:B------:R-:W-:Y:S02]  /*2f10*/  LOP3.LUT R19, RZ, R17, RZ, 0x33, !PT ;  /* 0x00000011ff137212 */ /* 0x000fe400078e33ff */
[----:B------:R-:W-:Y:S02]  /*2f20*/  IADD3.X R21, P0, PT, RZ, R12, RZ, P0, !PT ;  /* 0x0000000cff157210 */ /* 0x000fe4000071e4ff */
[----:B------:R-:W-:Y:S02]  /*2f30*/  LOP3.LUT R12, RZ, R14, RZ, 0x33, !PT ;  /* 0x0000000eff0c7212 */ /* 0x000fe400078e33ff */
[----:B------:R-:W-:-:S02]  /*2f40*/  IADD3.X R20, P1, PT, RZ, R19, RZ, P0, !PT ;  /* 0x00000013ff147210 */ /* 0x000fc4000073e4ff */
[----:B------:R-:W-:-:S03]  /*2f50*/  ISETP.GT.U32.AND P2, PT, R17, -0x1, PT ;  /* 0xffffffff1100780c */ /* 0x000fc60003f44070 */
[----:B------:R-:W-:Y:S01]  /*2f60*/  IMAD.X R19, RZ, RZ, R12, P1 ;  /* 0x000000ffff137224 */ /* 0x000fe200008e060c */
[----:B------:R-:W-:-:S04]  /*2f70*/  ISETP.GT.AND.EX P0, PT, R14, -0x1, PT, P2 ;  /* 0xffffffff0e00780c */ /* 0x000fc80003f04320 */
[----:B------:R-:W-:Y:S02]  /*2f80*/  SEL R12, R14, R19, P0 ;  /* 0x000000130e0c7207 */ /* 0x000fe40000000000 */
[----:B------:R-:W-:Y:S02]  /*2f90*/  SEL R23, R17, R20, P0 ;  /* 0x0000001411177207 */ /* 0x000fe40000000000 */
[----:B------:R-:W-:Y:S02]  /*2fa0*/  ISETP.NE.U32.AND P1, PT, R12, RZ, PT ;  /* 0x000000ff0c00720c */ /* 0x000fe40003f25070 */
[----:B------:R-:W-:Y:S02]  /*2fb0*/  SEL R21, R16, R21, P0 ;  /* 0x0000001510157207 */ /* 0x000fe40000000000 */
[----:B------:R-:W-:Y:S01]  /*2fc0*/  SEL R17, R23, R12, !P1 ;  /* 0x0000000c17117207 */ /* 0x000fe20004800000 */
[----:B------:R-:W-:-:S05]  /*2fd0*/  @!P0 IMAD.MOV R18, RZ, RZ, -R18 ;  /* 0x000000ffff128224 */ /* 0x000fca00078e0a12 */
[----:B------:R-:W0:Y:S02]  /*2fe0*/  FLO.U32 R17, R17 ;  /* 0x0000001100117300 */ /* 0x000e2400000e0000 */
[C---:B0-----:R-:W-:Y:S02]  /*2ff0*/  IADD3 R20, PT, PT, -R17.reuse, 0x1f, RZ ;  /* 0x0000001f11147810 */ /* 0x041fe40007ffe1ff */
[----:B------:R-:W-:-:S03]  /*3000*/  IADD3 R19, PT, PT, -R17, 0x3f, RZ ;  /* 0x0000003f11137810 */ /* 0x000fc60007ffe1ff */
[----:B------:R-:W-:-:S05]  /*3010*/  @P1 IMAD.MOV R19, RZ, RZ, R20 ;  /* 0x000000ffff131224 */ /* 0x000fca00078e0214 */
[----:B------:R-:W-:-:S13]  /*3020*/  ISETP.NE.AND P1, PT, R19, RZ, PT ;  /* 0x000000ff1300720c */ /* 0x000fda0003f25270 */
[----:B------:R-:W-:Y:S05]  /*3030*/  @!P1 BRA `(.L_x_40) ;  /* 0x0000000000289947 */ /* 0x000fea0003800000 */
[----:B------:R-:W-:Y:S02]  /*3040*/  LOP3.LUT R16, R19, 0x3f, RZ, 0xc0, !PT ;  /* 0x0000003f13107812 */ /* 0x000fe400078ec0ff */
[--C-:B------:R-:W-:Y:S02]  /*3050*/  SHF.R.U64 R17, R18, 0x1, R21.reuse ;  /* 0x0000000112117819 */ /* 0x100fe40000001215 */
[-C--:B------:R-:W-:Y:S02]  /*3060*/  SHF.L.U64.HI R27, R23, R16.reuse, R12 ;  /* 0x00000010171b7219 */ /* 0x080fe4000001020c */
[----:B------:R-:W-:Y:S02]  /*3070*/  SHF.R.U32.HI R21, RZ, 0x1, R21 ;  /* 0x00000001ff157819 */ /* 0x000fe40000011615 */
[----:B------:R-:W-:Y:S02]  /*3080*/  LOP3.LUT R12, R19, 0x3f, RZ, 0xc, !PT ;  /* 0x0000003f130c7812 */ /* 0x000fe400078e0cff */
[----:B------:R-:W-:-:S02]  /*3090*/  SHF.L.U32 R16, R23, R16, RZ ;  /* 0x0000001017107219 */ /* 0x000fc400000006ff */
[-CC-:B------:R-:W-:Y:S02]  /*30a0*/  SHF.R.U64 R23, R17, R12.reuse, R21.reuse ;  /* 0x0000000c11177219 */ /* 0x180fe40000001215 */
[----:B------:R-:W-:Y:S02]  /*30b0*/  SHF.R.U32.HI R12, RZ, R12, R21 ;  /* 0x0000000cff0c7219 */ /* 0x000fe40000011615 */
[----:B------:R-:W-:Y:S02]  /*30c0*/  LOP3.LUT R23, R16, R23, RZ, 0xfc, !PT ;  /* 0x0000001710177212 */ /* 0x000fe400078efcff */
[----:B------:R-:W-:-:S07]  /*30d0*/  LOP3.LUT R12, R27, R12, RZ, 0xfc, !PT ;  /* 0x0000000c1b0c7212 */ /* 0x000fce00078efcff */
.L_x_40:
[----:B------:R-:W-:Y:S05]  /*30e0*/  BSYNC.RECONVERGENT B2 ;  /* 0x0000000000027941 */ /* 0x000fea0003800200 */
.L_x_39:
[----:B------:R-:W-:Y:S01]  /*30f0*/  IMAD.WIDE.U32 R20, R23, 0x2168c235, RZ ;  /* 0x2168c23517147825 */ /* 0x000fe200078e00ff */
[----:B------:R-:W-:-:S03]  /*3100*/  SHF.R.U32.HI R15, RZ, 0x1e, R15 ;  /* 0x0000001eff0f7819 */ /* 0x000fc6000001160f */
[----:B------:R-:W-:Y:S01]  /*3110*/  IMAD.MOV.U32 R16, RZ, RZ, R21 ;  /* 0x000000ffff107224 */ /* 0x000fe200078e0015 */
[----:B------:R-:W-:Y:S01]  /*3120*/  IADD3 RZ, P1, PT, R20, R20, RZ ;  /* 0x0000001414ff7210 */ /* 0x000fe20007f3e0ff */
[----:B------:R-:W-:Y:S01]  /*3130*/  IMAD.MOV.U32 R17, RZ, RZ, RZ ;  /* 0x000000ffff117224 */ /* 0x000fe200078e00ff */
[----:B------:R-:W-:Y:S01]  /*3140*/  LEA.HI R14, R14, R15, RZ, 0x1 ;  /* 0x0000000f0e0e7211 */ /* 0x000fe200078f08ff */
[----:B------:R-:W-:-:S04]  /*3150*/  IMAD.HI.U32 R18, R12, -0x36f0255e, RZ ;  /* 0xc90fdaa20c127827 */ /* 0x000fc800078e00ff */
[----:B------:R-:W-:-:S04]  /*3160*/  IMAD.WIDE.U32 R16, R23, -0x36f0255e, R16 ;  /* 0xc90fdaa217107825 */ /* 0x000fc800078e0010 */
[C---:B------:R-:W-:Y:S02]  /*3170*/  IMAD R21, R12.reuse, -0x36f0255e, RZ ;  /* 0xc90fdaa20c157824 */ /* 0x040fe400078e02ff */
[----:B------:R-:W-:-:S04]  /*3180*/  IMAD.WIDE.U32 R16, P2, R12, 0x2168c235, R16 ;  /* 0x2168c2350c107825 */ /* 0x000fc80007840010 */
[----:B------:R-:W-:Y:S01]  /*3190*/  IMAD.X R12, RZ, RZ, R18, P2 ;  /* 0x000000ffff0c7224 */ /* 0x000fe200010e0612 */
[----:B------:R-:W-:Y:S02]  /*31a0*/  IADD3 R17, P2, PT, R21, R17, RZ ;  /* 0x0000001115117210 */ /* 0x000fe40007f5e0ff */
[----:B------:R-:W-:Y:S02]  /*31b0*/  IADD3.X RZ, P1, PT, R16, R16, RZ, P1, !PT ;  /* 0x0000001010ff7210 */ /* 0x000fe40000f3e4ff */
[C---:B------:R-:W-:Y:S01]  /*31c0*/  ISETP.GT.U32.AND P3, PT, R17.reuse, RZ, PT ;  /* 0x000000ff1100720c */ /* 0x040fe20003f64070 */
[----:B------:R-:W-:Y:S01]  /*31d0*/  IMAD.X R12, RZ, RZ, R12, P2 ;  /* 0x000000ffff0c7224 */ /* 0x000fe200010e060c */
[----:B------:R-:W-:-:S04]  /*31e0*/  IADD3.X R16, P2, PT, R17, R17, RZ, P1, !PT ;  /* 0x0000001111107210 */ /* 0x000fc80000f5e4ff */
[C---:B------:R-:W-:Y:S01]  /*31f0*/  ISETP.GT.AND.EX P1, PT, R12.reuse, RZ, PT, P3 ;  /* 0x000000ff0c00720c */ /* 0x040fe20003f24330 */
[----:B------:R-:W-:-:S03]  /*3200*/  IMAD.X R21, R12, 0x1, R12, P2 ;  /* 0x000000010c157824 */ /* 0x000fc600010e060c */
[----:B------:R-:W-:Y:S02]  /*3210*/  SEL R16, R16, R17, P1 ;  /* 0x0000001110107207 */ /* 0x000fe40000800000 */
[----:B------:R-:W-:Y:S02]  /*3220*/  SEL R17, R21, R12, P1 ;  /* 0x0000000c15117207 */ /* 0x000fe40000800000 */
[----:B------:R-:W-:Y:S02]  /*3230*/  IADD3 R20, P2, PT, R16, 0x1, RZ ;  /* 0x0000000110147810 */ /* 0x000fe40007f5e0ff */
[----:B------:R-:W-:Y:S02]  /*3240*/  SEL R16, RZ, 0xffffffff, !P1 ;  /* 0xffffffffff107807 */ /* 0x000fe40004800000 */
[----:B------:R-:W-:Y:S01]  /*3250*/  LOP3.LUT P1, R12, R13, 0x80000000, RZ, 0xc0, !PT ;  /* 0x800000000d0c7812 */ /* 0x000fe2000782c0ff */
[----:B------:R-:W-:Y:S02]  /*3260*/  IMAD.X R17, RZ, RZ, R17, P2 ;  /* 0x000000ffff117224 */ /* 0x000fe400010e0611 */
[----:B------:R-:W-:Y:S01]  /*3270*/  IMAD.IADD R13, R16, 0x1, -R19 ;  /* 0x00000001100d7824 */ /* 0x000fe200078e0a13 */
[----:B------:R-:W-:-:S02]  /*3280*/  @!P0 LOP3.LUT R12, R12, 0x80000000, RZ, 0x3c, !PT ;  /* 0x800000000c0c8812 */ /* 0x000fc400078e3cff */
[----:B------:R-:W-:Y:S01]  /*3290*/  SHF.R.U64 R20, R20, 0xa, R17 ;  /* 0x0000000a14147819 */ /* 0x000fe20000001211 */
[----:B------:R-:W-:-:S03]  /*32a0*/  IMAD.SHL.U32 R13, R13, 0x100000, RZ ;  /* 0x001000000d0d7824 */ /* 0x000fc600078e00ff */
[----:B------:R-:W-:-:S03]  /*32b0*/  IADD3 R20, P2, PT, R20, 0x1, RZ ;  /* 0x0000000114147810 */ /* 0x000fc60007f5e0ff */
[----:B------:R-:W-:Y:S01]  /*32c0*/  @P1 IMAD.MOV R14, RZ, RZ, -R14 ;  /* 0x000000ffff0e1224 */ /* 0x000fe200078e0a0e */
[----:B------:R-:W-:-:S04]  /*32d0*/  LEA.HI.X R17, R17, RZ, RZ, 0x16, P2 ;  /* 0x000000ff11117211 */ /* 0x000fc800010fb4ff */
[--C-:B------:R-:W-:Y:S02]  /*32e0*/  SHF.R.U64 R20, R20, 0x1, R17.reuse ;  /* 0x0000000114147819 */ /* 0x100fe40000001211 */
[----:B------:R-:W-:Y:S02]  /*32f0*/  SHF.R.U32.HI R16, RZ, 0x1, R17 ;  /* 0x00000001ff107819 */ /* 0x000fe40000011611 */
[----:B------:R-:W-:-:S04]  /*3300*/  IADD3 R20, P2, P3, RZ, RZ, R20 ;  /* 0x000000ffff147210 */ /* 0x000fc80007b5e014 */
[----:B------:R-:W-:-:S04]  /*3310*/  IADD3.X R13, PT, PT, R13, 0x3fe00000, R16, P2, P3 ;  /* 0x3fe000000d0d7810 */ /* 0x000fc800017e6410 */
[----:B------:R-:W-:-:S07]  /*3320*/  LOP3.LUT R21, R13, R12, RZ, 0xfc, !PT ;  /* 0x0000000c0d157212 */ /* 0x000fce00078efcff */
.L_x_34:
[----:B------:R-:W-:Y:S02]  /*3330*/  IMAD.MOV.U32 R12, RZ, RZ, R6 ;  /* 0x000000ffff0c7224 */ /* 0x000fe400078e0006 */
[----:B------:R-:W-:-:S04]  /*3340*/  IMAD.MOV.U32 R13, RZ, RZ, 0x0 ;  /* 0x00000000ff0d7424 */ /* 0x000fc800078e00ff */
[----:B------:R-:W-:Y:S05]  /*3350*/  RET.REL.NODEC R12 `(_Z25haversine_distance_kerneliPKdS0_S0_S0_Pd) ;  /* 0xffffffcc0c287950 */ /* 0x000fea0003c3ffff */
.L_x_41:
[----:B------:R-:W-:-:S00]  /*3360*/  BRA `(.L_x_41) ;  /* 0xfffffffc00fc7947 */ /* 0x000fc0000383ffff */
[----:B------:R-:W-:-:S00]  /*3370*/  NOP ;  /* 0x0000000000007918 */ /* 0x000fc00000000000 */
        /* <DEDUP_REMOVED lines=8> */
.L_x_44:


//--------------------- .nv.global.init           --------------------------
	.section	.nv.global.init,"aw",@progbits
	.align	16
.nv.global.init:
	.type		__cudart_sin_cos_coeffs,@object
	.size		__cudart_sin_cos_coeffs,(__cudart_i2opi_d - __cudart_sin_cos_coeffs)
__cudart_sin_cos_coeffs:
        /*0000*/ 	.byte	0x46, 0xd2, 0xb0, 0x2c, 0xf1, 0xe5, 0x5a, 0xbe, 0x92, 0xe3, 0xac, 0x69, 0xe3, 0x1d, 0xc7, 0x3e
        /*0010*/ 	.byte	0xa1, 0x62, 0xdb, 0x19, 0xa0, 0x01, 0x2a, 0xbf, 0x18, 0x08, 0x11, 0x11, 0x11, 0x11, 0x81, 0x3f
        /*0020*/ 	.byte	0x54, 0x55, 0x55, 0x55, 0x55, 0x55, 0xc5, 0xbf, 0x00, 0x00, 0x00, 0x00, 0x00, 0x00, 0x00, 0x00
        /*0030*/ 	.byte	0x00, 0x00, 0x00, 0x00, 0x00, 0x00, 0x00, 0x00, 0x64, 0x81, 0xfd, 0x20, 0x83, 0xff, 0xa8, 0xbd
        /*0040*/ 	.byte	0x28, 0x85, 0xef, 0xc1, 0xa7, 0xee, 0x21, 0x3e, 0xd9, 0xe6, 0x06, 0x8e, 0x4f, 0x7e, 0x92, 0xbe
        /*0050*/ 	.byte	0xe9, 0xbc, 0xdd, 0x19, 0xa0, 0x01, 0xfa, 0x3e, 0x47, 0x5d, 0xc1, 0x16, 0x6c, 0xc1, 0x56, 0xbf
        /*0060*/ 	.byte	0x51, 0x55, 0x55, 0x55, 0x55, 0x55, 0xa5, 0x3f, 0x00, 0x00, 0x00, 0x00, 0x00, 0x00, 0xe0, 0xbf
        /*0070*/ 	.byte	0x00, 0x00, 0x00, 0x00, 0x00, 0x00, 0xf0, 0x3f, 0x00, 0x00, 0x00, 0x00, 0x00, 0x00, 0x00, 0x00
	.type		__cudart_i2opi_d,@object
	.size		__cudart_i2opi_d,(.L_0 - __cudart_i2opi_d)
__cudart_i2opi_d:
        /* <DEDUP_REMOVED lines=9> */
.L_0:


//--------------------- .nv.shared.reserved.0     --------------------------
	.section	.nv.shared.reserved.0,"aw",@nobits
	.weak		__nv_reservedSMEM_offset_0_alias
	.size		__nv_reservedSMEM_offset_0_alias, 0, 64
	.other		__nv_reservedSMEM_offset_0_alias,@"STO_CUDA_RESERVED_SHARED STV_DEFAULT"
__nv_reservedSMEM_offset_0_alias:
	.zero		0
	.zero		64


//--------------------- .nv.constant0._Z25haversine_distance_kerneliPKdS0_S0_S0_Pd --------------------------
	.section	.nv.constant0._Z25haversine_distance_kerneliPKdS0_S0_S0_Pd,"a",@progbits
	.sectionflags	@""
	.align	4
.nv.constant0._Z25haversine_distance_kerneliPKdS0_S0_S0_Pd:
	.zero		944


//--------------------- SYMBOLS --------------------------

	.type		.nv.reservedSmem.offset0,@object
	.size		.nv.reservedSmem.offset0,0x4
